	.target	sm_100a

	.elftype	@"ET_EXEC"


//--------------------- .note.nv.tkinfo           --------------------------
	.section	.note.nv.tkinfo,"",@"SHT_NOTE"
	.sectionflags	@"SHF_NOTE_NV_TKINFO"
	.tkinfo
        /*0018*/ 	.word	0x00000002
        /*0030*/ 	.string	""
        /*0030*/ 	.string	"ptxas"
        /*0030*/ 	.string	"Cuda compilation tools, release 13.0, V13.0.88"
        /*0030*/ 	.string	"Build cuda_13.0.r13.0/compiler.36424714_0"
        /*0030*/ 	.string	"-arch sm_100a -m 64 "



//--------------------- .note.nv.cuinfo           --------------------------
	.section	.note.nv.cuinfo,"",@"SHT_NOTE"
	.sectionflags	@"SHF_NOTE_NV_CUINFO"
        /*0018*/ 	.short	0x0002
        /*001a*/ 	.short	0x0064
        /*001c*/ 	.short	0x0082
	.zero		2


//--------------------- .nv.info                  --------------------------
	.section	.nv.info,"",@"SHT_CUDA_INFO"
	.align	4


	//----- nvinfo : EIATTR_REGCOUNT
	.align		4
        /*0000*/ 	.byte	0x04, 0x2f
        /*0002*/ 	.short	(.L_19 - .L_18)
	.align		4
.L_18:
        /*0004*/ 	.word	index@(_ZN7cutlass13device_kernelINS_4gemm6kernel13GemmUniversalIN4cute5tupleIJiiiiEEENS1_10collective13CollectiveMmaINS1_35MainloopSm100TmaUmmaWarpSpecializedILi2ELi2ELi2ENS5_IJNS4_1CILi2EEENSA_ILi1EEESC_EEEEENS5_IJNSA_ILi256EEESF_NSA_ILi128EEEEEENS_6half_tENS5_IJlSC_lEEESI_SJ_NS4_8TiledMMAINS4_8MMA_AtomIJNS4_26SM100_MMA_F16BF16_2x1SM_SSISI_SI_fLi256ELi256ELNS4_4UMMA5MajorE0ELSO_0ELNSN_7ScaleInE0ELSP_0EEEEEENS4_6LayoutINS5_IJSC_SC_SC_EEENS5_IJNSA_ILi0EEESU_SU_EEEEENS5_IJNS4_10UnderscoreESX_SX_EEEEENS4_18SM100_TMA_2SM_LOADENS4_14ComposedLayoutINS4_7SwizzleILi3ELi4ELi3EEENS4_18smem_ptr_flag_bitsILi16EEENSS_INS5_IJNSA_ILi8EEENSA_ILi64EEEEEENS5_IJS17_SC_EEEEEEEvNS4_8identityES10_S1B_vS1C_EENS_8epilogue10collective18CollectiveEpilogueINS1E_23Sm100TmaWarpSpecializedILi4ELi2ELi64ELb1ELb0EEEJNS5_IJSG_SF_SG_EEENS5_IJNSS_ISG_SC_EENSS_IS17_SC_EEEEESI_SJ_SI_SJ_NS1E_6fusion15FusionCallbacksIS1I_NS1N_17LinearCombinationISI_fSI_fLNS_15FloatRoundStyleE2EEES1J_S1M_JEEENS4_5SM1004TMEM4LOAD26SM100_TMEM_LOAD_32dp32b64xENS4_13SM90_TMA_LOADES1B_NS4_39AutoVectorizingCopyWithAssumedAlignmentILi128EEENS4_14SM90_TMA_STOREES1B_S1Z_S1Z_EEEvvEEEEvNT_6ParamsE)
        /*0008*/ 	.word	0x000000ba


	//----- nvinfo : EIATTR_FRAME_SIZE
	.align		4
.L_19:
        /*000c*/ 	.byte	0x04, 0x11
        /*000e*/ 	.short	(.L_21 - .L_20)
	.align		4
.L_20:
        /*0010*/ 	.word	index@($__internal_2_$__cuda_sm10x_tcgen05_guardrail_trap_unallocated_columns_being_dealloced)
        /*0014*/ 	.word	0x00000000


	//----- nvinfo : EIATTR_FRAME_SIZE
	.align		4
.L_21:
        /*0018*/ 	.byte	0x04, 0x11
        /*001a*/ 	.short	(.L_23 - .L_22)
	.align		4
.L_22:
        /*001c*/ 	.word	index@($__internal_1_$__cuda_sm10x_tcgen05_guardrail_trap_phase_invalid_during_alloc)
        /*0020*/ 	.word	0x00000000


	//----- nvinfo : EIATTR_FRAME_SIZE
	.align		4
.L_23:
        /*0024*/ 	.byte	0x04, 0x11
        /*0026*/ 	.short	(.L_25 - .L_24)
	.align		4
.L_24:
        /*0028*/ 	.word	index@($__internal_0_$__cuda_sm10x_tcgen05_guardrail_trap_col_being_dealloced_not_returned_by_alloc)
        /*002c*/ 	.word	0x00000000


	//----- nvinfo : EIATTR_FRAME_SIZE
	.align		4
.L_25:
        /*0030*/ 	.byte	0x04, 0x11
        /*0032*/ 	.short	(.L_27 - .L_26)
	.align		4
.L_26:
        /*0034*/ 	.word	index@(_ZN7cutlass13device_kernelINS_4gemm6kernel13GemmUniversalIN4cute5tupleIJiiiiEEENS1_10collective13CollectiveMmaINS1_35MainloopSm100TmaUmmaWarpSpecializedILi2ELi2ELi2ENS5_IJNS4_1CILi2EEENSA_ILi1EEESC_EEEEENS5_IJNSA_ILi256EEESF_NSA_ILi128EEEEEENS_6half_tENS5_IJlSC_lEEESI_SJ_NS4_8TiledMMAINS4_8MMA_AtomIJNS4_26SM100_MMA_F16BF16_2x1SM_SSISI_SI_fLi256ELi256ELNS4_4UMMA5MajorE0ELSO_0ELNSN_7ScaleInE0ELSP_0EEEEEENS4_6LayoutINS5_IJSC_SC_SC_EEENS5_IJNSA_ILi0EEESU_SU_EEEEENS5_IJNS4_10UnderscoreESX_SX_EEEEENS4_18SM100_TMA_2SM_LOADENS4_14ComposedLayoutINS4_7SwizzleILi3ELi4ELi3EEENS4_18smem_ptr_flag_bitsILi16EEENSS_INS5_IJNSA_ILi8EEENSA_ILi64EEEEEENS5_IJS17_SC_EEEEEEEvNS4_8identityES10_S1B_vS1C_EENS_8epilogue10collective18CollectiveEpilogueINS1E_23Sm100TmaWarpSpecializedILi4ELi2ELi64ELb1ELb0EEEJNS5_IJSG_SF_SG_EEENS5_IJNSS_ISG_SC_EENSS_IS17_SC_EEEEESI_SJ_SI_SJ_NS1E_6fusion15FusionCallbacksIS1I_NS1N_17LinearCombinationISI_fSI_fLNS_15FloatRoundStyleE2EEES1J_S1M_JEEENS4_5SM1004TMEM4LOAD26SM100_TMEM_LOAD_32dp32b64xENS4_13SM90_TMA_LOADES1B_NS4_39AutoVectorizingCopyWithAssumedAlignmentILi128EEENS4_14SM90_TMA_STOREES1B_S1Z_S1Z_EEEvvEEEEvNT_6ParamsE)
        /*0038*/ 	.word	0x00000000


	//----- nvinfo : EIATTR_MIN_STACK_SIZE
	.align		4
.L_27:
        /*003c*/ 	.byte	0x04, 0x12
        /*003e*/ 	.short	(.L_29 - .L_28)
	.align		4
.L_28:
        /*0040*/ 	.word	index@(_ZN7cutlass13device_kernelINS_4gemm6kernel13GemmUniversalIN4cute5tupleIJiiiiEEENS1_10collective13CollectiveMmaINS1_35MainloopSm100TmaUmmaWarpSpecializedILi2ELi2ELi2ENS5_IJNS4_1CILi2EEENSA_ILi1EEESC_EEEEENS5_IJNSA_ILi256EEESF_NSA_ILi128EEEEEENS_6half_tENS5_IJlSC_lEEESI_SJ_NS4_8TiledMMAINS4_8MMA_AtomIJNS4_26SM100_MMA_F16BF16_2x1SM_SSISI_SI_fLi256ELi256ELNS4_4UMMA5MajorE0ELSO_0ELNSN_7ScaleInE0ELSP_0EEEEEENS4_6LayoutINS5_IJSC_SC_SC_EEENS5_IJNSA_ILi0EEESU_SU_EEEEENS5_IJNS4_10UnderscoreESX_SX_EEEEENS4_18SM100_TMA_2SM_LOADENS4_14ComposedLayoutINS4_7SwizzleILi3ELi4ELi3EEENS4_18smem_ptr_flag_bitsILi16EEENSS_INS5_IJNSA_ILi8EEENSA_ILi64EEEEEENS5_IJS17_SC_EEEEEEEvNS4_8identityES10_S1B_vS1C_EENS_8epilogue10collective18CollectiveEpilogueINS1E_23Sm100TmaWarpSpecializedILi4ELi2ELi64ELb1ELb0EEEJNS5_IJSG_SF_SG_EEENS5_IJNSS_ISG_SC_EENSS_IS17_SC_EEEEESI_SJ_SI_SJ_NS1E_6fusion15FusionCallbacksIS1I_NS1N_17LinearCombinationISI_fSI_fLNS_15FloatRoundStyleE2EEES1J_S1M_JEEENS4_5SM1004TMEM4LOAD26SM100_TMEM_LOAD_32dp32b64xENS4_13SM90_TMA_LOADES1B_NS4_39AutoVectorizingCopyWithAssumedAlignmentILi128EEENS4_14SM90_TMA_STOREES1B_S1Z_S1Z_EEEvvEEEEvNT_6ParamsE)
        /*0044*/ 	.word	0x00000000
.L_29:


//--------------------- .nv.compat                --------------------------
	.section	.nv.compat,"",@"SHT_CUDA_COMPAT_INFO"
	.align	4
        /*0000*/ 	.byte	0x02, 0x09, 0x01, 0x00, 0x02, 0x02, 0x02, 0x00, 0x02, 0x05, 0x05, 0x00, 0x03, 0x07, 0x01, 0x01
        /*0010*/ 	.byte	0x02, 0x03, 0x01, 0x00, 0x02, 0x06, 0x01, 0x00, 0x04, 0x0b, 0x08, 0x00, 0x09, 0x00, 0x00, 0x00
        /*0020*/ 	.byte	0x00, 0x00, 0x00, 0x00


//--------------------- .nv.info._ZN7cutlass13device_kernelINS_4gemm6kernel13GemmUniversalIN4cute5tupleIJiiiiEEENS1_10collective13CollectiveMmaINS1_35MainloopSm100TmaUmmaWarpSpecializedILi2ELi2ELi2ENS5_IJNS4_1CILi2EEENSA_ILi1EEESC_EEEEENS5_IJNSA_ILi256EEESF_NSA_ILi128EEEEEENS_6half_tENS5_IJlSC_lEEESI_SJ_NS4_8TiledMMAINS4_8MMA_AtomIJNS4_26SM100_MMA_F16BF16_2x1SM_SSISI_SI_fLi256ELi256ELNS4_4UMMA5MajorE0ELSO_0ELNSN_7ScaleInE0ELSP_0EEEEEENS4_6LayoutINS5_IJSC_SC_SC_EEENS5_IJNSA_ILi0EEESU_SU_EEEEENS5_IJNS4_10UnderscoreESX_SX_EEEEENS4_18SM100_TMA_2SM_LOADENS4_14ComposedLayoutINS4_7SwizzleILi3ELi4ELi3EEENS4_18smem_ptr_flag_bitsILi16EEENSS_INS5_IJNSA_ILi8EEENSA_ILi64EEEEEENS5_IJS17_SC_EEEEEEEvNS4_8identityES10_S1B_vS1C_EENS_8epilogue10collective18CollectiveEpilogueINS1E_23Sm100TmaWarpSpecializedILi4ELi2ELi64ELb1ELb0EEEJNS5_IJSG_SF_SG_EEENS5_IJNSS_ISG_SC_EENSS_IS17_SC_EEEEESI_SJ_SI_SJ_NS1E_6fusion15FusionCallbacksIS1I_NS1N_17LinearCombinationISI_fSI_fLNS_15FloatRoundStyleE2EEES1J_S1M_JEEENS4_5SM1004TMEM4LOAD26SM100_TMEM_LOAD_32dp32b64xENS4_13SM90_TMA_LOADES1B_NS4_39AutoVectorizingCopyWithAssumedAlignmentILi128EEENS4_14SM90_TMA_STOREES1B_S1Z_S1Z_EEEvvEEEEvNT_6ParamsE --------------------------
	.section	.nv.info._ZN7cutlass13device_kernelINS_4gemm6kernel13GemmUniversalIN4cute5tupleIJiiiiEEENS1_10collective13CollectiveMmaINS1_35MainloopSm100TmaUmmaWarpSpecializedILi2ELi2ELi2ENS5_IJNS4_1CILi2EEENSA_ILi1EEESC_EEEEENS5_IJNSA_ILi256EEESF_NSA_ILi128EEEEEENS_6half_tENS5_IJlSC_lEEESI_SJ_NS4_8TiledMMAINS4_8MMA_AtomIJNS4_26SM100_MMA_F16BF16_2x1SM_SSISI_SI_fLi256ELi256ELNS4_4UMMA5MajorE0ELSO_0ELNSN_7ScaleInE0ELSP_0EEEEEENS4_6LayoutINS5_IJSC_SC_SC_EEENS5_IJNSA_ILi0EEESU_SU_EEEEENS5_IJNS4_10UnderscoreESX_SX_EEEEENS4_18SM100_TMA_2SM_LOADENS4_14ComposedLayoutINS4_7SwizzleILi3ELi4ELi3EEENS4_18smem_ptr_flag_bitsILi16EEENSS_INS5_IJNSA_ILi8EEENSA_ILi64EEEEEENS5_IJS17_SC_EEEEEEEvNS4_8identityES10_S1B_vS1C_EENS_8epilogue10collective18CollectiveEpilogueINS1E_23Sm100TmaWarpSpecializedILi4ELi2ELi64ELb1ELb0EEEJNS5_IJSG_SF_SG_EEENS5_IJNSS_ISG_SC_EENSS_IS17_SC_EEEEESI_SJ_SI_SJ_NS1E_6fusion15FusionCallbacksIS1I_NS1N_17LinearCombinationISI_fSI_fLNS_15FloatRoundStyleE2EEES1J_S1M_JEEENS4_5SM1004TMEM4LOAD26SM100_TMEM_LOAD_32dp32b64xENS4_13SM90_TMA_LOADES1B_NS4_39AutoVectorizingCopyWithAssumedAlignmentILi128EEENS4_14SM90_TMA_STOREES1B_S1Z_S1Z_EEEvvEEEEvNT_6ParamsE,"",@"SHT_CUDA_INFO"
	.sectionflags	@""
	.align	4


	//----- nvinfo : EIATTR_CUDA_API_VERSION
	.align		4
        /*0000*/ 	.byte	0x04, 0x37
        /*0002*/ 	.short	(.L_31 - .L_30)
.L_30:
        /*0004*/ 	.word	0x00000082


	//----- nvinfo : EIATTR_KPARAM_INFO
	.align		4
.L_31:
        /*0008*/ 	.byte	0x04, 0x17
        /*000a*/ 	.short	(.L_33 - .L_32)
.L_32:
        /*000c*/ 	.word	0x00000000
        /*0010*/ 	.short	0x0000
        /*0012*/ 	.short	0x0000
        /*0014*/ 	.byte	0x00, 0xf0, 0x01, 0x20


	//----- nvinfo : EIATTR_AT_ENTRY_FRAGMENTS
	.align		4
.L_33:
        /*0018*/ 	.byte	0x04, 0x4f
        /*001a*/ 	.short	(.L_35 - .L_34)


	//   ....[0]....
.L_34:
        /*001c*/ 	.word	0x00000007


	//----- nvinfo : EIATTR_RESERVED_SMEM_USED
	.align		4
.L_35:
        /*0020*/ 	.byte	0x01, 0x41
	.zero		2


	//----- nvinfo : EIATTR_SPARSE_MMA_MASK
	.align		4
        /*0024*/ 	.byte	0x03, 0x50
        /*0026*/ 	.short	0x0000


	//----- nvinfo : EIATTR_TCGEN05_2CTA_USED
	.align		4
        /*0028*/ 	.byte	0x01, 0x52
	.zero		2


	//----- nvinfo : EIATTR_MAXREG_COUNT
	.align		4
        /*002c*/ 	.byte	0x03, 0x1b
        /*002e*/ 	.short	0x00ff


	//----- nvinfo : EIATTR_NUM_BARRIERS
	.align		4
        /*0030*/ 	.byte	0x02, 0x4c
        /*0032*/ 	.byte	0x07
	.zero		1


	//----- nvinfo : EIATTR_EXTERNS
	.align		4
        /*0034*/ 	.byte	0x04, 0x0f
        /*0036*/ 	.short	(.L_37 - .L_36)


	//   ....[0]....
	.align		4
.L_36:
        /*0038*/ 	.word	index@(__assertfail)


	//----- nvinfo : EIATTR_MERCURY_ISA_VERSION
	.align		4
.L_37:
        /*003c*/ 	.byte	0x03, 0x5f
        /*003e*/ 	.short	0x0101


	//----- nvinfo : EIATTR_INT_WARP_WIDE_INSTR_OFFSETS
	.align		4
        /*0040*/ 	.byte	0x04, 0x31
        /*0042*/ 	.short	(.L_39 - .L_38)


	//   ....[0]....
.L_38:
        /*0044*/ 	.word	0x00000c90


	//   ....[1]....
        /*0048*/ 	.word	0x00000d30


	//   ....[2]....
        /*004c*/ 	.word	0x000021c0


	//   ....[3]....
        /*0050*/ 	.word	0x00004020


	//   ....[4]....
        /*0054*/ 	.word	0x00004040


	//   ....[5]....
        /*0058*/ 	.word	0x00004070


	//   ....[6]....
        /*005c*/ 	.word	0x000049b0


	//   ....[7]....
        /*0060*/ 	.word	0x00004a20


	//   ....[8]....
        /*0064*/ 	.word	0x00004b00


	//   ....[9]....
        /*0068*/ 	.word	0x00004b80


	//   ....[10]....
        /*006c*/ 	.word	0x00004c90


	//   ....[11]....
        /*0070*/ 	.word	0x00004d20


	//   ....[12]....
        /*0074*/ 	.word	0x00004f00


	//   ....[13]....
        /*0078*/ 	.word	0x00005060


	//----- nvinfo : EIATTR_COOP_GROUP_MASK_REGIDS
	.align		4
.L_39:
        /*007c*/ 	.byte	0x04, 0x29
        /*007e*/ 	.short	(.L_41 - .L_40)


	//   ....[0]....
.L_40:
        /*0080*/ 	.word	0xffffffff


	//   ....[1]....
        /*0084*/ 	.word	0xffffffff


	//   ....[2]....
        /*0088*/ 	.word	0xffffffff


	//   ....[3]....
        /*008c*/ 	.word	0xffffffff


	//   ....[4]....
        /*0090*/ 	.word	0xffffffff


	//   ....[5]....
        /*0094*/ 	.word	0xffffffff


	//   ....[6]....
        /*0098*/ 	.word	0xffffffff


	//   ....[7]....
        /*009c*/ 	.word	0xffffffff


	//   ....[8]....
        /*00a0*/ 	.word	0xffffffff


	//   ....[9]....
        /*00a4*/ 	.word	0xffffffff


	//   ....[10]....
        /*00a8*/ 	.word	0xffffffff


	//   ....[11]....
        /*00ac*/ 	.word	0xffffffff


	//   ....[12]....
        /*00b0*/ 	.word	0xffffffff


	//   ....[13]....
        /*00b4*/ 	.word	0xffffffff


	//----- nvinfo : EIATTR_COOP_GROUP_INSTR_OFFSETS
	.align		4
.L_41:
        /*00b8*/ 	.byte	0x04, 0x28
        /*00ba*/ 	.short	(.L_43 - .L_42)


	//   ....[0]....
.L_42:
        /*00bc*/ 	.word	0x000000c0


	//   ....[1]....
        /*00c0*/ 	.word	0x00000500


	//   ....[2]....
        /*00c4*/ 	.word	0x00000640


	//   ....[3]....
        /*00c8*/ 	.word	0x000007d0


	//   ....[4]....
        /*00cc*/ 	.word	0x000008c0


	//   ....[5]....
        /*00d0*/ 	.word	0x00000a20


	//   ....[6]....
        /*00d4*/ 	.word	0x00000b70


	//   ....[7]....
        /*00d8*/ 	.word	0x00000db0


	//   ....[8]....
        /*00dc*/ 	.word	0x000020a0


	//   ....[9]....
        /*00e0*/ 	.word	0x00002d60


	//   ....[10]....
        /*00e4*/ 	.word	0x00003230


	//   ....[11]....
        /*00e8*/ 	.word	0x00003260


	//   ....[12]....
        /*00ec*/ 	.word	0x00003f20


	//   ....[13]....
        /*00f0*/ 	.word	0x00004130


	//----- nvinfo : EIATTR_VRC_CTA_INIT_COUNT
	.align		4
.L_43:
        /*00f4*/ 	.byte	0x02, 0x4a
        /*00f6*/ 	.byte	0x80
	.zero		1


	//----- nvinfo : EIATTR_SYSCALL_OFFSETS
	.align		4
        /*00f8*/ 	.byte	0x04, 0x46
        /*00fa*/ 	.short	(.L_45 - .L_44)


	//   ....[0]....
.L_44:
        /*00fc*/ 	.word	0x00005b10


	//   ....[1]....
        /*0100*/ 	.word	0x00005c00


	//   ....[2]....
        /*0104*/ 	.word	0x00006570


	//   ....[3]....
        /*0108*/ 	.word	0x00007a30


	//   ....[4]....
        /*010c*/ 	.word	0x00008e50


	//   ....[5]....
        /*0110*/ 	.word	0x0000a260


	//----- nvinfo : EIATTR_MBARRIER_INSTR_OFFSETS
	.align		4
.L_45:
        /*0114*/ 	.byte	0x04, 0x39
        /*0116*/ 	.short	(.L_47 - .L_46)


	//   ....[0]....
.L_46:
        /*0118*/ 	.word	0x000005f0
        /*011c*/ 	.word	0x000000ff
        /*0120*/ 	.word	0x00000000
        /*0124*/ 	.short	0x0100
        /*0126*/ 	.byte	0x08
	.zero		1


	//   ....[1]....
        /*0128*/ 	.word	0x00000600
        /*012c*/ 	.word	0x000000ff
        /*0130*/ 	.word	0x00000010
        /*0134*/ 	.short	0x0100
        /*0136*/ 	.byte	0x08
	.zero		1


	//   ....[2]....
        /*0138*/ 	.word	0x00000610
        /*013c*/ 	.word	0x000000ff
        /*0140*/ 	.word	0x00000008
        /*0144*/ 	.short	0x0100
        /*0146*/ 	.byte	0x08
	.zero		1


	//   ....[3]....
        /*0148*/ 	.word	0x00000620
        /*014c*/ 	.word	0x000000ff
        /*0150*/ 	.word	0x00000018
        /*0154*/ 	.short	0x0100
        /*0156*/ 	.byte	0x08
	.zero		1


	//   ....[4]....
        /*0158*/ 	.word	0x00000740
        /*015c*/ 	.word	0x000000ff
        /*0160*/ 	.word	0x00000020
        /*0164*/ 	.short	0x0100
        /*0166*/ 	.byte	0x09
	.zero		1


	//   ....[5]....
        /*0168*/ 	.word	0x00000750
        /*016c*/ 	.word	0x000000ff
        /*0170*/ 	.word	0x00000040
        /*0174*/ 	.short	0x0100
        /*0176*/ 	.byte	0x09
	.zero		1


	//   ....[6]....
        /*0178*/ 	.word	0x00000760
        /*017c*/ 	.word	0x000000ff
        /*0180*/ 	.word	0x00000028
        /*0184*/ 	.short	0x0100
        /*0186*/ 	.byte	0x09
	.zero		1


	//   ....[7]....
        /*0188*/ 	.word	0x00000770
        /*018c*/ 	.word	0x000000ff
        /*0190*/ 	.word	0x00000048
        /*0194*/ 	.short	0x0100
        /*0196*/ 	.byte	0x09
	.zero		1


	//   ....[8]....
        /*0198*/ 	.word	0x00000780
        /*019c*/ 	.word	0x000000ff
        /*01a0*/ 	.word	0x00000030
        /*01a4*/ 	.short	0x0100
        /*01a6*/ 	.byte	0x09
	.zero		1


	//   ....[9]....
        /*01a8*/ 	.word	0x00000790
        /*01ac*/ 	.word	0x000000ff
        /*01b0*/ 	.word	0x00000050
        /*01b4*/ 	.short	0x0100
        /*01b6*/ 	.byte	0x09
	.zero		1


	//   ....[10]....
        /*01b8*/ 	.word	0x000007a0
        /*01bc*/ 	.word	0x000000ff
        /*01c0*/ 	.word	0x00000038
        /*01c4*/ 	.short	0x0100
        /*01c6*/ 	.byte	0x09
	.zero		1


	//   ....[11]....
        /*01c8*/ 	.word	0x000007b0
        /*01cc*/ 	.word	0x000000ff
        /*01d0*/ 	.word	0x00000058
        /*01d4*/ 	.short	0x0100
        /*01d6*/ 	.byte	0x09
	.zero		1


	//   ....[12]....
        /*01d8*/ 	.word	0x00000890
        /*01dc*/ 	.word	0x000000ff
        /*01e0*/ 	.word	0x00000060
        /*01e4*/ 	.short	0x0100
        /*01e6*/ 	.byte	0x08
	.zero		1


	//   ....[13]....
        /*01e8*/ 	.word	0x000008a0
        /*01ec*/ 	.word	0x000000ff
        /*01f0*/ 	.word	0x00000068
        /*01f4*/ 	.short	0x0100
        /*01f6*/ 	.byte	0x08
	.zero		1


	//   ....[14]....
        /*01f8*/ 	.word	0x000009d0
        /*01fc*/ 	.word	0x000000ff
        /*0200*/ 	.word	0x00000070
        /*0204*/ 	.short	0x0100
        /*0206*/ 	.byte	0x08
	.zero		1


	//   ....[15]....
        /*0208*/ 	.word	0x000009e0
        /*020c*/ 	.word	0x000000ff
        /*0210*/ 	.word	0x00000080
        /*0214*/ 	.short	0x0100
        /*0216*/ 	.byte	0x08
	.zero		1


	//   ....[16]....
        /*0218*/ 	.word	0x000009f0
        /*021c*/ 	.word	0x000000ff
        /*0220*/ 	.word	0x00000078
        /*0224*/ 	.short	0x0100
        /*0226*/ 	.byte	0x08
	.zero		1


	//   ....[17]....
        /*0228*/ 	.word	0x00000a00
        /*022c*/ 	.word	0x000000ff
        /*0230*/ 	.word	0x00000088
        /*0234*/ 	.short	0x0100
        /*0236*/ 	.byte	0x08
	.zero		1


	//   ....[18]....
        /*0238*/ 	.word	0x00000b20
        /*023c*/ 	.word	0x000000ff
        /*0240*/ 	.word	0x00000090
        /*0244*/ 	.short	0x0100
        /*0246*/ 	.byte	0x09
	.zero		1


	//   ....[19]....
        /*0248*/ 	.word	0x00000b30
        /*024c*/ 	.word	0x000000ff
        /*0250*/ 	.word	0x000000a0
        /*0254*/ 	.short	0x0100
        /*0256*/ 	.byte	0x09
	.zero		1


	//   ....[20]....
        /*0258*/ 	.word	0x00000b40
        /*025c*/ 	.word	0x000000ff
        /*0260*/ 	.word	0x00000098
        /*0264*/ 	.short	0x0100
        /*0266*/ 	.byte	0x09
	.zero		1


	//   ....[21]....
        /*0268*/ 	.word	0x00000b50
        /*026c*/ 	.word	0x000000ff
        /*0270*/ 	.word	0x000000a8
        /*0274*/ 	.short	0x0100
        /*0276*/ 	.byte	0x09
	.zero		1


	//   ....[22]....
        /*0278*/ 	.word	0x00000c40
        /*027c*/ 	.word	0x000000ff
        /*0280*/ 	.word	0x000000b0
        /*0284*/ 	.short	0x0100
        /*0286*/ 	.byte	0x08
	.zero		1


	//   ....[23]....
        /*0288*/ 	.word	0x00000c50
        /*028c*/ 	.word	0x000000ff
        /*0290*/ 	.word	0x000000c0
        /*0294*/ 	.short	0x0100
        /*0296*/ 	.byte	0x08
	.zero		1


	//   ....[24]....
        /*0298*/ 	.word	0x00000c60
        /*029c*/ 	.word	0x000000ff
        /*02a0*/ 	.word	0x000000b8
        /*02a4*/ 	.short	0x0100
        /*02a6*/ 	.byte	0x08
	.zero		1


	//   ....[25]....
        /*02a8*/ 	.word	0x00000c70
        /*02ac*/ 	.word	0x000000ff
        /*02b0*/ 	.word	0x000000c8
        /*02b4*/ 	.short	0x0100
        /*02b6*/ 	.byte	0x08
	.zero		1


	//   ....[26]....
        /*02b8*/ 	.word	0x00000d60
        /*02bc*/ 	.word	0x000000ff
        /*02c0*/ 	.word	0x000000d0
        /*02c4*/ 	.short	0x0100
        /*02c6*/ 	.byte	0x06
	.zero		1


	//   ....[27]....
        /*02c8*/ 	.word	0x00001770
        /*02cc*/ 	.word	0x00000003
        /*02d0*/ 	.word	0x000000c0
        /*02d4*/ 	.short	0x010a
        /*02d6*/ 	.byte	0xff
	.zero		1


	//   ....[28]....
        /*02d8*/ 	.word	0x000017a0
        /*02dc*/ 	.word	0x00000003
        /*02e0*/ 	.word	0x000000b0
        /*02e4*/ 	.short	0x0101
        /*02e6*/ 	.byte	0xff
	.zero		1


	//   ....[29]....
        /*02e8*/ 	.word	0x000018a0
        /*02ec*/ 	.word	0x000000ff
        /*02f0*/ 	.word	0x00000010
        /*02f4*/ 	.short	0x010a
        /*02f6*/ 	.byte	0x08
	.zero		1


	//   ....[30]....
        /*02f8*/ 	.word	0x00001960
        /*02fc*/ 	.word	0x000000ff
        /*0300*/ 	.word	0x00000010
        /*0304*/ 	.short	0x010a
        /*0306*/ 	.byte	0x21
	.zero		1


	//   ....[31]....
        /*0308*/ 	.word	0x00001b10
        /*030c*/ 	.word	0x000000ff
        /*0310*/ 	.word	0x00000010
        /*0314*/ 	.short	0x010a
        /*0316*/ 	.byte	0x08
	.zero		1


	//   ....[32]....
        /*0318*/ 	.word	0x00001cc0
        /*031c*/ 	.word	0x000000ff
        /*0320*/ 	.word	0x00000068
        /*0324*/ 	.short	0x0101
        /*0326*/ 	.byte	0x04
	.zero		1


	//   ....[33]....
        /*0328*/ 	.word	0x00001ce0
        /*032c*/ 	.word	0x000000ff
        /*0330*/ 	.word	0x00000010
        /*0334*/ 	.short	0x010a
        /*0336*/ 	.byte	0x08
	.zero		1


	//   ....[34]....
        /*0338*/ 	.word	0x00001d60
        /*033c*/ 	.word	0x000000ff
        /*0340*/ 	.word	0x00000010
        /*0344*/ 	.short	0x010a
        /*0346*/ 	.byte	0x21
	.zero		1


	//   ....[35]....
        /*0348*/ 	.word	0x00001ef0
        /*034c*/ 	.word	0x000000ff
        /*0350*/ 	.word	0x00000010
        /*0354*/ 	.short	0x010a
        /*0356*/ 	.byte	0x08
	.zero		1


	//   ....[36]....
        /*0358*/ 	.word	0x000020d0
        /*035c*/ 	.word	0x00000002
        /*0360*/ 	.word	0x00000070
        /*0364*/ 	.short	0x010a
        /*0366*/ 	.byte	0xff
	.zero		1


	//   ....[37]....
        /*0368*/ 	.word	0x00002190
        /*036c*/ 	.word	0x00000002
        /*0370*/ 	.word	0x00000000
        /*0374*/ 	.short	0x0101
        /*0376*/ 	.byte	0xff
	.zero		1


	//   ....[38]....
        /*0378*/ 	.word	0x000026f0
        /*037c*/ 	.word	0x000000ff
        /*0380*/ 	.word	0x00000000
        /*0384*/ 	.short	0x010a
        /*0386*/ 	.byte	0x04
	.zero		1


	//   ....[39]....
        /*0388*/ 	.word	0x00002790
        /*038c*/ 	.word	0x00000000
        /*0390*/ 	.word	0x00000000
        /*0394*/ 	.short	0x010a
        /*0396*/ 	.byte	0xff
	.zero		1


	//   ....[40]....
        /*0398*/ 	.word	0x000028c0
        /*039c*/ 	.word	0x00000000
        /*03a0*/ 	.word	0x000000b0
        /*03a4*/ 	.short	0x010a
        /*03a6*/ 	.byte	0xff
	.zero		1


	//   ....[41]....
        /*03a8*/ 	.word	0x00002930
        /*03ac*/ 	.word	0x00000004
        /*03b0*/ 	.word	0x00000000
        /*03b4*/ 	.short	0x0101
        /*03b6*/ 	.byte	0xff
	.zero		1


	//   ....[42]....
        /*03b8*/ 	.word	0x00002950
        /*03bc*/ 	.word	0x000000ff
        /*03c0*/ 	.word	0x00000080
        /*03c4*/ 	.short	0x010a
        /*03c6*/ 	.byte	0x05
	.zero		1


	//   ....[43]....
        /*03c8*/ 	.word	0x00002a70
        /*03cc*/ 	.word	0x00000000
        /*03d0*/ 	.word	0x00000070
        /*03d4*/ 	.short	0x010a
        /*03d6*/ 	.byte	0xff
	.zero		1


	//   ....[44]....
        /*03d8*/ 	.word	0x00002b70
        /*03dc*/ 	.word	0x00000000
        /*03e0*/ 	.word	0x00000000
        /*03e4*/ 	.short	0x0101
        /*03e6*/ 	.byte	0xff
	.zero		1


	//   ....[45]....
        /*03e8*/ 	.word	0x00002c00
        /*03ec*/ 	.word	0x000000ff
        /*03f0*/ 	.word	0x00000080
        /*03f4*/ 	.short	0x0106
        /*03f6*/ 	.byte	0x05
	.zero		1


	//   ....[46]....
        /*03f8*/ 	.word	0x00002c20
        /*03fc*/ 	.word	0x000000ff
        /*0400*/ 	.word	0x00000080
        /*0404*/ 	.short	0x010a
        /*0406*/ 	.byte	0x05
	.zero		1


	//   ....[47]....
        /*0408*/ 	.word	0x00002cb0
        /*040c*/ 	.word	0x000000ff
        /*0410*/ 	.word	0x00000080
        /*0414*/ 	.short	0x0106
        /*0416*/ 	.byte	0x04
	.zero		1


	//   ....[48]....
        /*0418*/ 	.word	0x00002cf0
        /*041c*/ 	.word	0x00000000
        /*0420*/ 	.word	0x00000080
        /*0424*/ 	.short	0x010a
        /*0426*/ 	.byte	0xff
	.zero		1


	//   ....[49]....
        /*0428*/ 	.word	0x00002f30
        /*042c*/ 	.word	0x000000ff
        /*0430*/ 	.word	0x00000008
        /*0434*/ 	.short	0x010a
        /*0436*/ 	.byte	0x06
	.zero		1


	//   ....[50]....
        /*0438*/ 	.word	0x00002f50
        /*043c*/ 	.word	0x000000ff
        /*0440*/ 	.word	0x00000008
        /*0444*/ 	.short	0x010a
        /*0446*/ 	.byte	0x06
	.zero		1


	//   ....[51]....
        /*0448*/ 	.word	0x000030e0
        /*044c*/ 	.word	0x000000ff
        /*0450*/ 	.word	0x00000008
        /*0454*/ 	.short	0x010a
        /*0456*/ 	.byte	0x06
	.zero		1


	//   ....[52]....
        /*0458*/ 	.word	0x00003100
        /*045c*/ 	.word	0x000000ff
        /*0460*/ 	.word	0x00000008
        /*0464*/ 	.short	0x010a
        /*0466*/ 	.byte	0x06
	.zero		1


	//   ....[53]....
        /*0468*/ 	.word	0x000031c0
        /*046c*/ 	.word	0x000000ff
        /*0470*/ 	.word	0x00000000
        /*0474*/ 	.short	0x0101
        /*0476*/ 	.byte	0x07
	.zero		1


	//   ....[54]....
        /*0478*/ 	.word	0x00003580
        /*047c*/ 	.word	0x00000000
        /*0480*/ 	.word	0x00000070
        /*0484*/ 	.short	0x010a
        /*0486*/ 	.byte	0xff
	.zero		1


	//   ....[55]....
        /*0488*/ 	.word	0x00003640
        /*048c*/ 	.word	0x00000000
        /*0490*/ 	.word	0x00000000
        /*0494*/ 	.short	0x0101
        /*0496*/ 	.byte	0xff
	.zero		1


	//   ....[56]....
        /*0498*/ 	.word	0x000036f0
        /*049c*/ 	.word	0x000000ff
        /*04a0*/ 	.word	0x00000000
        /*04a4*/ 	.short	0x010a
        /*04a6*/ 	.byte	0x09
	.zero		1


	//   ....[57]....
        /*04a8*/ 	.word	0x00003710
        /*04ac*/ 	.word	0x000000ff
        /*04b0*/ 	.word	0x000000a0
        /*04b4*/ 	.short	0x010a
        /*04b6*/ 	.byte	0x08
	.zero		1


	//   ....[58]....
        /*04b8*/ 	.word	0x000037c0
        /*04bc*/ 	.word	0x000000ff
        /*04c0*/ 	.word	0x00000000
        /*04c4*/ 	.short	0x010a
        /*04c6*/ 	.byte	0x0e
	.zero		1


	//   ....[59]....
        /*04c8*/ 	.word	0x000038f0
        /*04cc*/ 	.word	0x000000ff
        /*04d0*/ 	.word	0x00000000
        /*04d4*/ 	.short	0x010a
        /*04d6*/ 	.byte	0x26
	.zero		1


	//   ....[60]....
        /*04d8*/ 	.word	0x00003d30
        /*04dc*/ 	.word	0x000000ff
        /*04e0*/ 	.word	0x00000000
        /*04e4*/ 	.short	0x010a
        /*04e6*/ 	.byte	0x05
	.zero		1


	//   ....[61]....
        /*04e8*/ 	.word	0x00003dd0
        /*04ec*/ 	.word	0x00000000
        /*04f0*/ 	.word	0x00000000
        /*04f4*/ 	.short	0x010a
        /*04f6*/ 	.byte	0xff
	.zero		1


	//   ....[62]....
        /*04f8*/ 	.word	0x00003e10
        /*04fc*/ 	.word	0x00000000
        /*0500*/ 	.word	0x00000000
        /*0504*/ 	.short	0x010a
        /*0506*/ 	.byte	0xff
	.zero		1


	//   ....[63]....
        /*0508*/ 	.word	0x00003e80
        /*050c*/ 	.word	0x000000ff
        /*0510*/ 	.word	0x00000000
        /*0514*/ 	.short	0x0101
        /*0516*/ 	.byte	0x05
	.zero		1


	//   ....[64]....
        /*0518*/ 	.word	0x00003ec0
        /*051c*/ 	.word	0x000000ff
        /*0520*/ 	.word	0x000000d0
        /*0524*/ 	.short	0x010a
        /*0526*/ 	.byte	0x07
	.zero		1


	//   ....[65]....
        /*0528*/ 	.word	0x00003f10
        /*052c*/ 	.word	0x000000ff
        /*0530*/ 	.word	0x00000000
        /*0534*/ 	.short	0x0101
        /*0536*/ 	.byte	0x05
	.zero		1


	//   ....[66]....
        /*0538*/ 	.word	0x00004360
        /*053c*/ 	.word	0x00000000
        /*0540*/ 	.word	0x00000070
        /*0544*/ 	.short	0x010a
        /*0546*/ 	.byte	0xff
	.zero		1


	//   ....[67]....
        /*0548*/ 	.word	0x00004420
        /*054c*/ 	.word	0x00000000
        /*0550*/ 	.word	0x00000000
        /*0554*/ 	.short	0x0101
        /*0556*/ 	.byte	0xff
	.zero		1


	//   ....[68]....
        /*0558*/ 	.word	0x00004740
        /*055c*/ 	.word	0x000000ff
        /*0560*/ 	.word	0x00000068
        /*0564*/ 	.short	0x010a
        /*0566*/ 	.byte	0x06
	.zero		1


	//   ....[69]....
        /*0568*/ 	.word	0x00004930
        /*056c*/ 	.word	0x000000ff
        /*0570*/ 	.word	0x00000040
        /*0574*/ 	.short	0x010a
        /*0576*/ 	.byte	0x06
	.zero		1


	//   ....[70]....
        /*0578*/ 	.word	0x00004aa0
        /*057c*/ 	.word	0x000000ff
        /*0580*/ 	.word	0x00000020
        /*0584*/ 	.short	0x010b
        /*0586*/ 	.byte	0x06
	.zero		1


	//   ....[71]....
        /*0588*/ 	.word	0x00004ab0
        /*058c*/ 	.word	0x000000ff
        /*0590*/ 	.word	0x00000000
        /*0594*/ 	.short	0x0101
        /*0596*/ 	.byte	0x08
	.zero		1


	//   ....[72]....
        /*0598*/ 	.word	0x00004ad0
        /*059c*/ 	.word	0x000000ff
        /*05a0*/ 	.word	0x00000048
        /*05a4*/ 	.short	0x010a
        /*05a6*/ 	.byte	0x06
	.zero		1


	//   ....[73]....
        /*05a8*/ 	.word	0x00004c30
        /*05ac*/ 	.word	0x000000ff
        /*05b0*/ 	.word	0x00000028
        /*05b4*/ 	.short	0x010b
        /*05b6*/ 	.byte	0x06
	.zero		1


	//   ....[74]....
        /*05b8*/ 	.word	0x00004c40
        /*05bc*/ 	.word	0x000000ff
        /*05c0*/ 	.word	0x00000000
        /*05c4*/ 	.short	0x0101
        /*05c6*/ 	.byte	0x08
	.zero		1


	//   ....[75]....
        /*05c8*/ 	.word	0x00004c50
        /*05cc*/ 	.word	0x000000ff
        /*05d0*/ 	.word	0x00000050
        /*05d4*/ 	.short	0x010a
        /*05d6*/ 	.byte	0x06
	.zero		1


	//   ....[76]....
        /*05d8*/ 	.word	0x00004df0
        /*05dc*/ 	.word	0x000000ff
        /*05e0*/ 	.word	0x00000030
        /*05e4*/ 	.short	0x010b
        /*05e6*/ 	.byte	0x06
	.zero		1


	//   ....[77]....
        /*05e8*/ 	.word	0x00004e60
        /*05ec*/ 	.word	0x000000ff
        /*05f0*/ 	.word	0x00000000
        /*05f4*/ 	.short	0x0101
        /*05f6*/ 	.byte	0x08
	.zero		1


	//   ....[78]....
        /*05f8*/ 	.word	0x00004e90
        /*05fc*/ 	.word	0x000000ff
        /*0600*/ 	.word	0x00000058
        /*0604*/ 	.short	0x010a
        /*0606*/ 	.byte	0x06
	.zero		1


	//   ....[79]....
        /*0608*/ 	.word	0x000050a0
        /*060c*/ 	.word	0x000000ff
        /*0610*/ 	.word	0x00000038
        /*0614*/ 	.short	0x010b
        /*0616*/ 	.byte	0x06
	.zero		1


	//   ....[80]....
        /*0618*/ 	.word	0x000050c0
        /*061c*/ 	.word	0x000000ff
        /*0620*/ 	.word	0x00000000
        /*0624*/ 	.short	0x0101
        /*0626*/ 	.byte	0x0d
	.zero		1


	//   ....[81]....
        /*0628*/ 	.word	0x000050f0
        /*062c*/ 	.word	0x000000ff
        /*0630*/ 	.word	0x00000040
        /*0634*/ 	.short	0x010a
        /*0636*/ 	.byte	0x06
	.zero		1


	//   ....[82]....
        /*0638*/ 	.word	0x00005110
        /*063c*/ 	.word	0x000000ff
        /*0640*/ 	.word	0x00000048
        /*0644*/ 	.short	0x010a
        /*0646*/ 	.byte	0x06
	.zero		1


	//   ....[83]....
        /*0648*/ 	.word	0x00005130
        /*064c*/ 	.word	0x000000ff
        /*0650*/ 	.word	0x00000050
        /*0654*/ 	.short	0x010a
        /*0656*/ 	.byte	0x06
	.zero		1


	//   ....[84]....
        /*0658*/ 	.word	0x00005170
        /*065c*/ 	.word	0x00000000
        /*0660*/ 	.word	0x00000058
        /*0664*/ 	.short	0x010a
        /*0666*/ 	.byte	0xff
	.zero		1


	//   ....[85]....
        /*0668*/ 	.word	0x000054d0
        /*066c*/ 	.word	0x00000000
        /*0670*/ 	.word	0x00000070
        /*0674*/ 	.short	0x010a
        /*0676*/ 	.byte	0xff
	.zero		1


	//   ....[86]....
        /*0678*/ 	.word	0x000055e0
        /*067c*/ 	.word	0x00000000
        /*0680*/ 	.word	0x00000000
        /*0684*/ 	.short	0x0101
        /*0686*/ 	.byte	0xff
	.zero		1


	//   ....[87]....
        /*0688*/ 	.word	0x00006090
        /*068c*/ 	.word	0x000000ff
        /*0690*/ 	.word	0x00000020
        /*0694*/ 	.short	0x010a
        /*0696*/ 	.byte	0x30
	.zero		1


	//   ....[88]....
        /*0698*/ 	.word	0x00006150
        /*069c*/ 	.word	0x000000b3
        /*06a0*/ 	.word	0x00000090
        /*06a4*/ 	.short	0x010a
        /*06a6*/ 	.byte	0xff
	.zero		1


	//   ....[89]....
        /*06a8*/ 	.word	0x00006280
        /*06ac*/ 	.word	0x000000ff
        /*06b0*/ 	.word	0x00000020
        /*06b4*/ 	.short	0x010a
        /*06b6*/ 	.byte	0x30
	.zero		1


	//   ....[90]....
        /*06b8*/ 	.word	0x00006450
        /*06bc*/ 	.word	0x000000b3
        /*06c0*/ 	.word	0x00000090
        /*06c4*/ 	.short	0x010a
        /*06c6*/ 	.byte	0xff
	.zero		1


	//   ....[91]....
        /*06c8*/ 	.word	0x000076d0
        /*06cc*/ 	.word	0x00000000
        /*06d0*/ 	.word	0x00000000
        /*06d4*/ 	.short	0x0101
        /*06d6*/ 	.byte	0xff
	.zero		1


	//   ....[92]....
        /*06d8*/ 	.word	0x000076e0
        /*06dc*/ 	.word	0x00000003
        /*06e0*/ 	.word	0x00000020
        /*06e4*/ 	.short	0x010a
        /*06e6*/ 	.byte	0xff
	.zero		1


	//   ....[93]....
        /*06e8*/ 	.word	0x000077c0
        /*06ec*/ 	.word	0x00000003
        /*06f0*/ 	.word	0x00000020
        /*06f4*/ 	.short	0x010a
        /*06f6*/ 	.byte	0xff
	.zero		1


	//   ....[94]....
        /*06f8*/ 	.word	0x00008af0
        /*06fc*/ 	.word	0x00000055
        /*0700*/ 	.word	0x00000000
        /*0704*/ 	.short	0x0101
        /*0706*/ 	.byte	0xff
	.zero		1


	//   ....[95]....
        /*0708*/ 	.word	0x00008b10
        /*070c*/ 	.word	0x00000000
        /*0710*/ 	.word	0x00000020
        /*0714*/ 	.short	0x010a
        /*0716*/ 	.byte	0xff
	.zero		1


	//   ....[96]....
        /*0718*/ 	.word	0x00008be0
        /*071c*/ 	.word	0x00000000
        /*0720*/ 	.word	0x00000020
        /*0724*/ 	.short	0x010a
        /*0726*/ 	.byte	0xff
	.zero		1


	//   ....[97]....
        /*0728*/ 	.word	0x00009f10
        /*072c*/ 	.word	0x00000054
        /*0730*/ 	.word	0x00000000
        /*0734*/ 	.short	0x0101
        /*0736*/ 	.byte	0xff
	.zero		1


	//   ....[98]....
        /*0738*/ 	.word	0x00009f30
        /*073c*/ 	.word	0x00000003
        /*0740*/ 	.word	0x00000020
        /*0744*/ 	.short	0x010a
        /*0746*/ 	.byte	0xff
	.zero		1


	//   ....[99]....
        /*0748*/ 	.word	0x0000a000
        /*074c*/ 	.word	0x00000003
        /*0750*/ 	.word	0x00000020
        /*0754*/ 	.short	0x010a
        /*0756*/ 	.byte	0xff
	.zero		1


	//   ....[100]....
        /*0758*/ 	.word	0x0000a350
        /*075c*/ 	.word	0x000000b3
        /*0760*/ 	.word	0x00000000
        /*0764*/ 	.short	0x0101
        /*0766*/ 	.byte	0xff
	.zero		1


	//   ....[101]....
        /*0768*/ 	.word	0x0000b370
        /*076c*/ 	.word	0x00000000
        /*0770*/ 	.word	0x00000000
        /*0774*/ 	.short	0x0101
        /*0776*/ 	.byte	0xff
	.zero		1


	//   ....[102]....
        /*0778*/ 	.word	0x0000b5e0
        /*077c*/ 	.word	0x000000ff
        /*0780*/ 	.word	0x00000000
        /*0784*/ 	.short	0x0101
        /*0786*/ 	.byte	0x04
	.zero		1


	//   ....[103]....
        /*0788*/ 	.word	0x0000b600
        /*078c*/ 	.word	0x00000003
        /*0790*/ 	.word	0x000000c0
        /*0794*/ 	.short	0x010a
        /*0796*/ 	.byte	0xff
	.zero		1


	//   ....[104]....
        /*0798*/ 	.word	0x0000b660
        /*079c*/ 	.word	0x00000002
        /*07a0*/ 	.word	0x00000010
        /*07a4*/ 	.short	0x010a
        /*07a6*/ 	.byte	0xff
	.zero		1


	//   ....[105]....
        /*07a8*/ 	.word	0x0000b6c0
        /*07ac*/ 	.word	0x00000002
        /*07b0*/ 	.word	0x00000010
        /*07b4*/ 	.short	0x010a
        /*07b6*/ 	.byte	0xff
	.zero		1


	//   ....[106]....
        /*07b8*/ 	.word	0x0000b710
        /*07bc*/ 	.word	0x00000002
        /*07c0*/ 	.word	0x00000070
        /*07c4*/ 	.short	0x010a
        /*07c6*/ 	.byte	0xff
	.zero		1


	//   ....[107]....
        /*07c8*/ 	.word	0x0000b770
        /*07cc*/ 	.word	0x00000000
        /*07d0*/ 	.word	0x00000000
        /*07d4*/ 	.short	0x010a
        /*07d6*/ 	.byte	0xff
	.zero		1


	//   ....[108]....
        /*07d8*/ 	.word	0x0000b7c0
        /*07dc*/ 	.word	0x00000000
        /*07e0*/ 	.word	0x000000b0
        /*07e4*/ 	.short	0x010a
        /*07e6*/ 	.byte	0xff
	.zero		1


	//   ....[109]....
        /*07e8*/ 	.word	0x0000b820
        /*07ec*/ 	.word	0x00000000
        /*07f0*/ 	.word	0x00000080
        /*07f4*/ 	.short	0x010a
        /*07f6*/ 	.byte	0xff
	.zero		1


	//   ....[110]....
        /*07f8*/ 	.word	0x0000b870
        /*07fc*/ 	.word	0x00000000
        /*0800*/ 	.word	0x00000070
        /*0804*/ 	.short	0x010a
        /*0806*/ 	.byte	0xff
	.zero		1


	//   ....[111]....
        /*0808*/ 	.word	0x0000b8d0
        /*080c*/ 	.word	0x00000000
        /*0810*/ 	.word	0x00000080
        /*0814*/ 	.short	0x010a
        /*0816*/ 	.byte	0xff
	.zero		1


	//   ....[112]....
        /*0818*/ 	.word	0x0000b930
        /*081c*/ 	.word	0x00000004
        /*0820*/ 	.word	0x00000008
        /*0824*/ 	.short	0x010a
        /*0826*/ 	.byte	0xff
	.zero		1


	//   ....[113]....
        /*0828*/ 	.word	0x0000ba10
        /*082c*/ 	.word	0x00000002
        /*0830*/ 	.word	0x00000008
        /*0834*/ 	.short	0x010a
        /*0836*/ 	.byte	0xff
	.zero		1


	//   ....[114]....
        /*0838*/ 	.word	0x0000ba60
        /*083c*/ 	.word	0x00000000
        /*0840*/ 	.word	0x00000070
        /*0844*/ 	.short	0x010a
        /*0846*/ 	.byte	0xff
	.zero		1


	//   ....[115]....
        /*0848*/ 	.word	0x0000bac0
        /*084c*/ 	.word	0x00000000
        /*0850*/ 	.word	0x000000a0
        /*0854*/ 	.short	0x010a
        /*0856*/ 	.byte	0xff
	.zero		1


	//   ....[116]....
        /*0858*/ 	.word	0x0000bb20
        /*085c*/ 	.word	0x00000000
        /*0860*/ 	.word	0x00000000
        /*0864*/ 	.short	0x010a
        /*0866*/ 	.byte	0xff
	.zero		1


	//   ....[117]....
        /*0868*/ 	.word	0x0000bb80
        /*086c*/ 	.word	0x00000000
        /*0870*/ 	.word	0x00000000
        /*0874*/ 	.short	0x010a
        /*0876*/ 	.byte	0xff
	.zero		1


	//   ....[118]....
        /*0878*/ 	.word	0x0000bbe0
        /*087c*/ 	.word	0x00000000
        /*0880*/ 	.word	0x000000d0
        /*0884*/ 	.short	0x010a
        /*0886*/ 	.byte	0xff
	.zero		1


	//   ....[119]....
        /*0888*/ 	.word	0x0000bc30
        /*088c*/ 	.word	0x00000000
        /*0890*/ 	.word	0x00000070
        /*0894*/ 	.short	0x010a
        /*0896*/ 	.byte	0xff
	.zero		1


	//   ....[120]....
        /*0898*/ 	.word	0x0000bc90
        /*089c*/ 	.word	0x00000000
        /*08a0*/ 	.word	0x00000068
        /*08a4*/ 	.short	0x010a
        /*08a6*/ 	.byte	0xff
	.zero		1


	//   ....[121]....
        /*08a8*/ 	.word	0x0000bcf0
        /*08ac*/ 	.word	0x00000003
        /*08b0*/ 	.word	0x00000040
        /*08b4*/ 	.short	0x010a
        /*08b6*/ 	.byte	0xff
	.zero		1


	//   ....[122]....
        /*08b8*/ 	.word	0x0000bd50
        /*08bc*/ 	.word	0x00000003
        /*08c0*/ 	.word	0x00000048
        /*08c4*/ 	.short	0x010a
        /*08c6*/ 	.byte	0xff
	.zero		1


	//   ....[123]....
        /*08c8*/ 	.word	0x0000bdb0
        /*08cc*/ 	.word	0x00000003
        /*08d0*/ 	.word	0x00000050
        /*08d4*/ 	.short	0x010a
        /*08d6*/ 	.byte	0xff
	.zero		1


	//   ....[124]....
        /*08d8*/ 	.word	0x0000be10
        /*08dc*/ 	.word	0x00000003
        /*08e0*/ 	.word	0x00000058
        /*08e4*/ 	.short	0x010a
        /*08e6*/ 	.byte	0xff
	.zero		1


	//   ....[125]....
        /*08e8*/ 	.word	0x0000be70
        /*08ec*/ 	.word	0x00000000
        /*08f0*/ 	.word	0x00000040
        /*08f4*/ 	.short	0x010a
        /*08f6*/ 	.byte	0xff
	.zero		1


	//   ....[126]....
        /*08f8*/ 	.word	0x0000bed0
        /*08fc*/ 	.word	0x00000000
        /*0900*/ 	.word	0x00000048
        /*0904*/ 	.short	0x010a
        /*0906*/ 	.byte	0xff
	.zero		1


	//   ....[127]....
        /*0908*/ 	.word	0x0000bf30
        /*090c*/ 	.word	0x00000000
        /*0910*/ 	.word	0x00000050
        /*0914*/ 	.short	0x010a
        /*0916*/ 	.byte	0xff
	.zero		1


	//   ....[128]....
        /*0918*/ 	.word	0x0000bf80
        /*091c*/ 	.word	0x00000000
        /*0920*/ 	.word	0x00000070
        /*0924*/ 	.short	0x010a
        /*0926*/ 	.byte	0xff
	.zero		1


	//   ....[129]....
        /*0928*/ 	.word	0x0000bfe0
        /*092c*/ 	.word	0x00000003
        /*0930*/ 	.word	0x00000020
        /*0934*/ 	.short	0x010a
        /*0936*/ 	.byte	0xff
	.zero		1


	//   ....[130]....
        /*0938*/ 	.word	0x0000c030
        /*093c*/ 	.word	0x000000b3
        /*0940*/ 	.word	0x00000090
        /*0944*/ 	.short	0x010a
        /*0946*/ 	.byte	0xff
	.zero		1


	//   ....[131]....
        /*0948*/ 	.word	0x0000c080
        /*094c*/ 	.word	0x00000003
        /*0950*/ 	.word	0x00000020
        /*0954*/ 	.short	0x010a
        /*0956*/ 	.byte	0xff
	.zero		1


	//   ....[132]....
        /*0958*/ 	.word	0x0000c0d0
        /*095c*/ 	.word	0x00000000
        /*0960*/ 	.word	0x00000020
        /*0964*/ 	.short	0x010a
        /*0966*/ 	.byte	0xff
	.zero		1


	//   ....[133]....
        /*0968*/ 	.word	0x0000c120
        /*096c*/ 	.word	0x00000003
        /*0970*/ 	.word	0x00000020
        /*0974*/ 	.short	0x010a
        /*0976*/ 	.byte	0xff
	.zero		1


	//----- nvinfo : EIATTR_NUM_MBARRIERS
	.align		4
.L_47:
        /*0978*/ 	.byte	0x03, 0x38
        /*097a*/ 	.short	0x001b


	//----- nvinfo : EIATTR_EXIT_INSTR_OFFSETS
	.align		4
        /*097c*/ 	.byte	0x04, 0x1c
        /*097e*/ 	.short	(.L_49 - .L_48)


	//   ....[0]....
.L_48:
        /*0980*/ 	.word	0x000027c0


	//   ....[1]....
        /*0984*/ 	.word	0x00002cc0


	//   ....[2]....
        /*0988*/ 	.word	0x00002d20


	//   ....[3]....
        /*098c*/ 	.word	0x00004140


	//   ....[4]....
        /*0990*/ 	.word	0x000051a0


	//   ....[5]....
        /*0994*/ 	.word	0x000051e0


	//   ....[6]....
        /*0998*/ 	.word	0x0000b4d0


	//   ....[7]....
        /*099c*/ 	.word	0x0000b550


	//   ....[8]....
        /*09a0*/ 	.word	0x0000b580


	//   ....[9]....
        /*09a4*/ 	.word	0x0000b5f0


	//----- nvinfo : EIATTR_MAX_THREADS
	.align		4
.L_49:
        /*09a8*/ 	.byte	0x04, 0x05
        /*09aa*/ 	.short	(.L_51 - .L_50)
.L_50:
        /*09ac*/ 	.word	0x00000100
        /*09b0*/ 	.word	0x00000001
        /*09b4*/ 	.word	0x00000001


	//----- nvinfo : EIATTR_CRS_STACK_SIZE
	.align		4
.L_51:
        /*09b8*/ 	.byte	0x04, 0x1e
        /*09ba*/ 	.short	(.L_53 - .L_52)
.L_52:
        /*09bc*/ 	.word	0x00000000


	//----- nvinfo : EIATTR_CBANK_PARAM_SIZE
	.align		4
.L_53:
        /*09c0*/ 	.byte	0x03, 0x19
        /*09c2*/ 	.short	0x0800


	//----- nvinfo : EIATTR_PARAM_CBANK
	.align		4
        /*09c4*/ 	.byte	0x04, 0x0a
        /*09c6*/ 	.short	(.L_55 - .L_54)
	.align		4
.L_54:
        /*09c8*/ 	.word	index@(.nv.constant0._ZN7cutlass13device_kernelINS_4gemm6kernel13GemmUniversalIN4cute5tupleIJiiiiEEENS1_10collective13CollectiveMmaINS1_35MainloopSm100TmaUmmaWarpSpecializedILi2ELi2ELi2ENS5_IJNS4_1CILi2EEENSA_ILi1EEESC_EEEEENS5_IJNSA_ILi256EEESF_NSA_ILi128EEEEEENS_6half_tENS5_IJlSC_lEEESI_SJ_NS4_8TiledMMAINS4_8MMA_AtomIJNS4_26SM100_MMA_F16BF16_2x1SM_SSISI_SI_fLi256ELi256ELNS4_4UMMA5MajorE0ELSO_0ELNSN_7ScaleInE0ELSP_0EEEEEENS4_6LayoutINS5_IJSC_SC_SC_EEENS5_IJNSA_ILi0EEESU_SU_EEEEENS5_IJNS4_10UnderscoreESX_SX_EEEEENS4_18SM100_TMA_2SM_LOADENS4_14ComposedLayoutINS4_7SwizzleILi3ELi4ELi3EEENS4_18smem_ptr_flag_bitsILi16EEENSS_INS5_IJNSA_ILi8EEENSA_ILi64EEEEEENS5_IJS17_SC_EEEEEEEvNS4_8identityES10_S1B_vS1C_EENS_8epilogue10collective18CollectiveEpilogueINS1E_23Sm100TmaWarpSpecializedILi4ELi2ELi64ELb1ELb0EEEJNS5_IJSG_SF_SG_EEENS5_IJNSS_ISG_SC_EENSS_IS17_SC_EEEEESI_SJ_SI_SJ_NS1E_6fusion15FusionCallbacksIS1I_NS1N_17LinearCombinationISI_fSI_fLNS_15FloatRoundStyleE2EEES1J_S1M_JEEENS4_5SM1004TMEM4LOAD26SM100_TMEM_LOAD_32dp32b64xENS4_13SM90_TMA_LOADES1B_NS4_39AutoVectorizingCopyWithAssumedAlignmentILi128EEENS4_14SM90_TMA_STOREES1B_S1Z_S1Z_EEEvvEEEEvNT_6ParamsE)
        /*09cc*/ 	.short	0x0380
        /*09ce*/ 	.short	0x0800


	//----- nvinfo : EIATTR_SW_WAR
	.align		4
.L_55:
        /*09d0*/ 	.byte	0x04, 0x36
        /*09d2*/ 	.short	(.L_57 - .L_56)
.L_56:
        /*09d4*/ 	.word	0x00000008
.L_57:


//--------------------- .nv.callgraph             --------------------------
	.section	.nv.callgraph,"",@"SHT_CUDA_CALLGRAPH"
	.align	4
	.sectionentsize	8
	.align		4
        /*0000*/ 	.word	0x00000000
	.align		4
        /*0004*/ 	.word	0xffffffff
	.align		4
        /*0008*/ 	.word	index@(_ZN7cutlass13device_kernelINS_4gemm6kernel13GemmUniversalIN4cute5tupleIJiiiiEEENS1_10collective13CollectiveMmaINS1_35MainloopSm100TmaUmmaWarpSpecializedILi2ELi2ELi2ENS5_IJNS4_1CILi2EEENSA_ILi1EEESC_EEEEENS5_IJNSA_ILi256EEESF_NSA_ILi128EEEEEENS_6half_tENS5_IJlSC_lEEESI_SJ_NS4_8TiledMMAINS4_8MMA_AtomIJNS4_26SM100_MMA_F16BF16_2x1SM_SSISI_SI_fLi256ELi256ELNS4_4UMMA5MajorE0ELSO_0ELNSN_7ScaleInE0ELSP_0EEEEEENS4_6LayoutINS5_IJSC_SC_SC_EEENS5_IJNSA_ILi0EEESU_SU_EEEEENS5_IJNS4_10UnderscoreESX_SX_EEEEENS4_18SM100_TMA_2SM_LOADENS4_14ComposedLayoutINS4_7SwizzleILi3ELi4ELi3EEENS4_18smem_ptr_flag_bitsILi16EEENSS_INS5_IJNSA_ILi8EEENSA_ILi64EEEEEENS5_IJS17_SC_EEEEEEEvNS4_8identityES10_S1B_vS1C_EENS_8epilogue10collective18CollectiveEpilogueINS1E_23Sm100TmaWarpSpecializedILi4ELi2ELi64ELb1ELb0EEEJNS5_IJSG_SF_SG_EEENS5_IJNSS_ISG_SC_EENSS_IS17_SC_EEEEESI_SJ_SI_SJ_NS1E_6fusion15FusionCallbacksIS1I_NS1N_17LinearCombinationISI_fSI_fLNS_15FloatRoundStyleE2EEES1J_S1M_JEEENS4_5SM1004TMEM4LOAD26SM100_TMEM_LOAD_32dp32b64xENS4_13SM90_TMA_LOADES1B_NS4_39AutoVectorizingCopyWithAssumedAlignmentILi128EEENS4_14SM90_TMA_STOREES1B_S1Z_S1Z_EEEvvEEEEvNT_6ParamsE)
	.align		4
        /*000c*/ 	.word	index@(__assertfail)
	.align		4
        /*0010*/ 	.word	0x00000000
	.align		4
        /*0014*/ 	.word	0xfffffffe
	.align		4
        /*0018*/ 	.word	0x00000000
	.align		4
        /*001c*/ 	.word	0xfffffffd
	.align		4
        /*0020*/ 	.word	0x00000000
	.align		4
        /*0024*/ 	.word	0xfffffffc


//--------------------- .nv.constant4             --------------------------
	.section	.nv.constant4,"a",@progbits
	.align	8
	.align		8
.nv.constant4:
        /*0000*/ 	.dword	__assertfail
	.align		8
        /*0008*/ 	.dword	__unnamed_1
	.align		8
        /*0010*/ 	.dword	__unnamed_2
	.align		8
        /*0018*/ 	.dword	_ZN39_INTERNAL_f71d6073_4_k_cu_2e9f9b22_63794cuda3std3__45__cpo5beginE
	.align		8
        /*0020*/ 	.dword	_ZN39_INTERNAL_f71d6073_4_k_cu_2e9f9b22_63794cuda3std3__45__cpo3endE
	.align		8
        /*0028*/ 	.dword	_ZN39_INTERNAL_f71d6073_4_k_cu_2e9f9b22_63794cuda3std3__45__cpo6cbeginE
	.align		8
        /*0030*/ 	.dword	_ZN39_INTERNAL_f71d6073_4_k_cu_2e9f9b22_63794cuda3std3__45__cpo4cendE
	.align		8
        /*0038*/ 	.dword	_ZN39_INTERNAL_f71d6073_4_k_cu_2e9f9b22_63794cuda3std3__441_GLOBAL__N__f71d6073_4_k_cu_2e9f9b22_63796ignoreE
	.align		8
        /*0040*/ 	.dword	_ZN39_INTERNAL_f71d6073_4_k_cu_2e9f9b22_63794cuda3std3__419piecewise_constructE
	.align		8
        /*0048*/ 	.dword	_ZN39_INTERNAL_f71d6073_4_k_cu_2e9f9b22_63794cuda3std3__48in_placeE
	.align		8
        /*0050*/ 	.dword	_ZN39_INTERNAL_f71d6073_4_k_cu_2e9f9b22_63794cuda3std6ranges3__45__cpo4swapE
	.align		8
        /*0058*/ 	.dword	_ZN39_INTERNAL_f71d6073_4_k_cu_2e9f9b22_63794cuda3std6ranges3__45__cpo9iter_moveE
	.align		8
        /*0060*/ 	.dword	_ZN39_INTERNAL_f71d6073_4_k_cu_2e9f9b22_63794cute7productE
	.align		8
        /*0068*/ 	.dword	_ZN39_INTERNAL_f71d6073_4_k_cu_2e9f9b22_63794cute1_E
	.align		8
        /*0070*/ 	.dword	$str$25
	.align		8
        /*0078*/ 	.dword	$str$26
	.align		8
        /*0080*/ 	.dword	$str$27
	.align		8
        /*0088*/ 	.dword	$str$28


//--------------------- .text._ZN7cutlass13device_kernelINS_4gemm6kernel13GemmUniversalIN4cute5tupleIJiiiiEEENS1_10collective13CollectiveMmaINS1_35MainloopSm100TmaUmmaWarpSpecializedILi2ELi2ELi2ENS5_IJNS4_1CILi2EEENSA_ILi1EEESC_EEEEENS5_IJNSA_ILi256EEESF_NSA_ILi128EEEEEENS_6half_tENS5_IJlSC_lEEESI_SJ_NS4_8TiledMMAINS4_8MMA_AtomIJNS4_26SM100_MMA_F16BF16_2x1SM_SSISI_SI_fLi256ELi256ELNS4_4UMMA5MajorE0ELSO_0ELNSN_7ScaleInE0ELSP_0EEEEEENS4_6LayoutINS5_IJSC_SC_SC_EEENS5_IJNSA_ILi0EEESU_SU_EEEEENS5_IJNS4_10UnderscoreESX_SX_EEEEENS4_18SM100_TMA_2SM_LOADENS4_14ComposedLayoutINS4_7SwizzleILi3ELi4ELi3EEENS4_18smem_ptr_flag_bitsILi16EEENSS_INS5_IJNSA_ILi8EEENSA_ILi64EEEEEENS5_IJS17_SC_EEEEEEEvNS4_8identityES10_S1B_vS1C_EENS_8epilogue10collective18CollectiveEpilogueINS1E_23Sm100TmaWarpSpecializedILi4ELi2ELi64ELb1ELb0EEEJNS5_IJSG_SF_SG_EEENS5_IJNSS_ISG_SC_EENSS_IS17_SC_EEEEESI_SJ_SI_SJ_NS1E_6fusion15FusionCallbacksIS1I_NS1N_17LinearCombinationISI_fSI_fLNS_15FloatRoundStyleE2EEES1J_S1M_JEEENS4_5SM1004TMEM4LOAD26SM100_TMEM_LOAD_32dp32b64xENS4_13SM90_TMA_LOADES1B_NS4_39AutoVectorizingCopyWithAssumedAlignmentILi128EEENS4_14SM90_TMA_STOREES1B_S1Z_S1Z_EEEvvEEEEvNT_6ParamsE --------------------------
	.section	.text._ZN7cutlass13device_kernelINS_4gemm6kernel13GemmUniversalIN4cute5tupleIJiiiiEEENS1_10collective13CollectiveMmaINS1_35MainloopSm100TmaUmmaWarpSpecializedILi2ELi2ELi2ENS5_IJNS4_1CILi2EEENSA_ILi1EEESC_EEEEENS5_IJNSA_ILi256EEESF_NSA_ILi128EEEEEENS_6half_tENS5_IJlSC_lEEESI_SJ_NS4_8TiledMMAINS4_8MMA_AtomIJNS4_26SM100_MMA_F16BF16_2x1SM_SSISI_SI_fLi256ELi256ELNS4_4UMMA5MajorE0ELSO_0ELNSN_7ScaleInE0ELSP_0EEEEEENS4_6LayoutINS5_IJSC_SC_SC_EEENS5_IJNSA_ILi0EEESU_SU_EEEEENS5_IJNS4_10UnderscoreESX_SX_EEEEENS4_18SM100_TMA_2SM_LOADENS4_14ComposedLayoutINS4_7SwizzleILi3ELi4ELi3EEENS4_18smem_ptr_flag_bitsILi16EEENSS_INS5_IJNSA_ILi8EEENSA_ILi64EEEEEENS5_IJS17_SC_EEEEEEEvNS4_8identityES10_S1B_vS1C_EENS_8epilogue10collective18CollectiveEpilogueINS1E_23Sm100TmaWarpSpecializedILi4ELi2ELi64ELb1ELb0EEEJNS5_IJSG_SF_SG_EEENS5_IJNSS_ISG_SC_EENSS_IS17_SC_EEEEESI_SJ_SI_SJ_NS1E_6fusion15FusionCallbacksIS1I_NS1N_17LinearCombinationISI_fSI_fLNS_15FloatRoundStyleE2EEES1J_S1M_JEEENS4_5SM1004TMEM4LOAD26SM100_TMEM_LOAD_32dp32b64xENS4_13SM90_TMA_LOADES1B_NS4_39AutoVectorizingCopyWithAssumedAlignmentILi128EEENS4_14SM90_TMA_STOREES1B_S1Z_S1Z_EEEvvEEEEvNT_6ParamsE,"ax",@progbits
	.align	128
.text._ZN7cutlass13device_kernelINS_4gemm6kernel13GemmUniversalIN4cute5tupleIJiiiiEEENS1_10collective13CollectiveMmaINS1_35MainloopSm100TmaUmmaWarpSpecializedILi2ELi2ELi2ENS5_IJNS4_1CILi2EEENSA_ILi1EEESC_EEEEENS5_IJNSA_ILi256EEESF_NSA_ILi128EEEEEENS_6half_tENS5_IJlSC_lEEESI_SJ_NS4_8TiledMMAINS4_8MMA_AtomIJNS4_26SM100_MMA_F16BF16_2x1SM_SSISI_SI_fLi256ELi256ELNS4_4UMMA5MajorE0ELSO_0ELNSN_7ScaleInE0ELSP_0EEEEEENS4_6LayoutINS5_IJSC_SC_SC_EEENS5_IJNSA_ILi0EEESU_SU_EEEEENS5_IJNS4_10UnderscoreESX_SX_EEEEENS4_18SM100_TMA_2SM_LOADENS4_14ComposedLayoutINS4_7SwizzleILi3ELi4ELi3EEENS4_18smem_ptr_flag_bitsILi16EEENSS_INS5_IJNSA_ILi8EEENSA_ILi64EEEEEENS5_IJS17_SC_EEEEEEEvNS4_8identityES10_S1B_vS1C_EENS_8epilogue10collective18CollectiveEpilogueINS1E_23Sm100TmaWarpSpecializedILi4ELi2ELi64ELb1ELb0EEEJNS5_IJSG_SF_SG_EEENS5_IJNSS_ISG_SC_EENSS_IS17_SC_EEEEESI_SJ_SI_SJ_NS1E_6fusion15FusionCallbacksIS1I_NS1N_17LinearCombinationISI_fSI_fLNS_15FloatRoundStyleE2EEES1J_S1M_JEEENS4_5SM1004TMEM4LOAD26SM100_TMEM_LOAD_32dp32b64xENS4_13SM90_TMA_LOADES1B_NS4_39AutoVectorizingCopyWithAssumedAlignmentILi128EEENS4_14SM90_TMA_STOREES1B_S1Z_S1Z_EEEvvEEEEvNT_6ParamsE:
        .type           _ZN7cutlass13device_kernelINS_4gemm6kernel13GemmUniversalIN4cute5tupleIJiiiiEEENS1_10collective13CollectiveMmaINS1_35MainloopSm100TmaUmmaWarpSpecializedILi2ELi2ELi2ENS5_IJNS4_1CILi2EEENSA_ILi1EEESC_EEEEENS5_IJNSA_ILi256EEESF_NSA_ILi128EEEEEENS_6half_tENS5_IJlSC_lEEESI_SJ_NS4_8TiledMMAINS4_8MMA_AtomIJNS4_26SM100_MMA_F16BF16_2x1SM_SSISI_SI_fLi256ELi256ELNS4_4UMMA5MajorE0ELSO_0ELNSN_7ScaleInE0ELSP_0EEEEEENS4_6LayoutINS5_IJSC_SC_SC_EEENS5_IJNSA_ILi0EEESU_SU_EEEEENS5_IJNS4_10UnderscoreESX_SX_EEEEENS4_18SM100_TMA_2SM_LOADENS4_14ComposedLayoutINS4_7SwizzleILi3ELi4ELi3EEENS4_18smem_ptr_flag_bitsILi16EEENSS_INS5_IJNSA_ILi8EEENSA_ILi64EEEEEENS5_IJS17_SC_EEEEEEEvNS4_8identityES10_S1B_vS1C_EENS_8epilogue10collective18CollectiveEpilogueINS1E_23Sm100TmaWarpSpecializedILi4ELi2ELi64ELb1ELb0EEEJNS5_IJSG_SF_SG_EEENS5_IJNSS_ISG_SC_EENSS_IS17_SC_EEEEESI_SJ_SI_SJ_NS1E_6fusion15FusionCallbacksIS1I_NS1N_17LinearCombinationISI_fSI_fLNS_15FloatRoundStyleE2EEES1J_S1M_JEEENS4_5SM1004TMEM4LOAD26SM100_TMEM_LOAD_32dp32b64xENS4_13SM90_TMA_LOADES1B_NS4_39AutoVectorizingCopyWithAssumedAlignmentILi128EEENS4_14SM90_TMA_STOREES1B_S1Z_S1Z_EEEvvEEEEvNT_6ParamsE,@function
        .size           _ZN7cutlass13device_kernelINS_4gemm6kernel13GemmUniversalIN4cute5tupleIJiiiiEEENS1_10collective13CollectiveMmaINS1_35MainloopSm100TmaUmmaWarpSpecializedILi2ELi2ELi2ENS5_IJNS4_1CILi2EEENSA_ILi1EEESC_EEEEENS5_IJNSA_ILi256EEESF_NSA_ILi128EEEEEENS_6half_tENS5_IJlSC_lEEESI_SJ_NS4_8TiledMMAINS4_8MMA_AtomIJNS4_26SM100_MMA_F16BF16_2x1SM_SSISI_SI_fLi256ELi256ELNS4_4UMMA5MajorE0ELSO_0ELNSN_7ScaleInE0ELSP_0EEEEEENS4_6LayoutINS5_IJSC_SC_SC_EEENS5_IJNSA_ILi0EEESU_SU_EEEEENS5_IJNS4_10UnderscoreESX_SX_EEEEENS4_18SM100_TMA_2SM_LOADENS4_14ComposedLayoutINS4_7SwizzleILi3ELi4ELi3EEENS4_18smem_ptr_flag_bitsILi16EEENSS_INS5_IJNSA_ILi8EEENSA_ILi64EEEEEENS5_IJS17_SC_EEEEEEEvNS4_8identityES10_S1B_vS1C_EENS_8epilogue10collective18CollectiveEpilogueINS1E_23Sm100TmaWarpSpecializedILi4ELi2ELi64ELb1ELb0EEEJNS5_IJSG_SF_SG_EEENS5_IJNSS_ISG_SC_EENSS_IS17_SC_EEEEESI_SJ_SI_SJ_NS1E_6fusion15FusionCallbacksIS1I_NS1N_17LinearCombinationISI_fSI_fLNS_15FloatRoundStyleE2EEES1J_S1M_JEEENS4_5SM1004TMEM4LOAD26SM100_TMEM_LOAD_32dp32b64xENS4_13SM90_TMA_LOADES1B_NS4_39AutoVectorizingCopyWithAssumedAlignmentILi128EEENS4_14SM90_TMA_STOREES1B_S1Z_S1Z_EEEvvEEEEvNT_6ParamsE,(.L_x_185 - _ZN7cutlass13device_kernelINS_4gemm6kernel13GemmUniversalIN4cute5tupleIJiiiiEEENS1_10collective13CollectiveMmaINS1_35MainloopSm100TmaUmmaWarpSpecializedILi2ELi2ELi2ENS5_IJNS4_1CILi2EEENSA_ILi1EEESC_EEEEENS5_IJNSA_ILi256EEESF_NSA_ILi128EEEEEENS_6half_tENS5_IJlSC_lEEESI_SJ_NS4_8TiledMMAINS4_8MMA_AtomIJNS4_26SM100_MMA_F16BF16_2x1SM_SSISI_SI_fLi256ELi256ELNS4_4UMMA5MajorE0ELSO_0ELNSN_7ScaleInE0ELSP_0EEEEEENS4_6LayoutINS5_IJSC_SC_SC_EEENS5_IJNSA_ILi0EEESU_SU_EEEEENS5_IJNS4_10UnderscoreESX_SX_EEEEENS4_18SM100_TMA_2SM_LOADENS4_14ComposedLayoutINS4_7SwizzleILi3ELi4ELi3EEENS4_18smem_ptr_flag_bitsILi16EEENSS_INS5_IJNSA_ILi8EEENSA_ILi64EEEEEENS5_IJS17_SC_EEEEEEEvNS4_8identityES10_S1B_vS1C_EENS_8epilogue10collective18CollectiveEpilogueINS1E_23Sm100TmaWarpSpecializedILi4ELi2ELi64ELb1ELb0EEEJNS5_IJSG_SF_SG_EEENS5_IJNSS_ISG_SC_EENSS_IS17_SC_EEEEESI_SJ_SI_SJ_NS1E_6fusion15FusionCallbacksIS1I_NS1N_17LinearCombinationISI_fSI_fLNS_15FloatRoundStyleE2EEES1J_S1M_JEEENS4_5SM1004TMEM4LOAD26SM100_TMEM_LOAD_32dp32b64xENS4_13SM90_TMA_LOADES1B_NS4_39AutoVectorizingCopyWithAssumedAlignmentILi128EEENS4_14SM90_TMA_STOREES1B_S1Z_S1Z_EEEvvEEEEvNT_6ParamsE)
        .other          _ZN7cutlass13device_kernelINS_4gemm6kernel13GemmUniversalIN4cute5tupleIJiiiiEEENS1_10collective13CollectiveMmaINS1_35MainloopSm100TmaUmmaWarpSpecializedILi2ELi2ELi2ENS5_IJNS4_1CILi2EEENSA_ILi1EEESC_EEEEENS5_IJNSA_ILi256EEESF_NSA_ILi128EEEEEENS_6half_tENS5_IJlSC_lEEESI_SJ_NS4_8TiledMMAINS4_8MMA_AtomIJNS4_26SM100_MMA_F16BF16_2x1SM_SSISI_SI_fLi256ELi256ELNS4_4UMMA5MajorE0ELSO_0ELNSN_7ScaleInE0ELSP_0EEEEEENS4_6LayoutINS5_IJSC_SC_SC_EEENS5_IJNSA_ILi0EEESU_SU_EEEEENS5_IJNS4_10UnderscoreESX_SX_EEEEENS4_18SM100_TMA_2SM_LOADENS4_14ComposedLayoutINS4_7SwizzleILi3ELi4ELi3EEENS4_18smem_ptr_flag_bitsILi16EEENSS_INS5_IJNSA_ILi8EEENSA_ILi64EEEEEENS5_IJS17_SC_EEEEEEEvNS4_8identityES10_S1B_vS1C_EENS_8epilogue10collective18CollectiveEpilogueINS1E_23Sm100TmaWarpSpecializedILi4ELi2ELi64ELb1ELb0EEEJNS5_IJSG_SF_SG_EEENS5_IJNSS_ISG_SC_EENSS_IS17_SC_EEEEESI_SJ_SI_SJ_NS1E_6fusion15FusionCallbacksIS1I_NS1N_17LinearCombinationISI_fSI_fLNS_15FloatRoundStyleE2EEES1J_S1M_JEEENS4_5SM1004TMEM4LOAD26SM100_TMEM_LOAD_32dp32b64xENS4_13SM90_TMA_LOADES1B_NS4_39AutoVectorizingCopyWithAssumedAlignmentILi128EEENS4_14SM90_TMA_STOREES1B_S1Z_S1Z_EEEvvEEEEvNT_6ParamsE,@"STO_CUDA_ENTRY STV_DEFAULT"
_ZN7cutlass13device_kernelINS_4gemm6kernel13GemmUniversalIN4cute5tupleIJiiiiEEENS1_10collective13CollectiveMmaINS1_35MainloopSm100TmaUmmaWarpSpecializedILi2ELi2ELi2ENS5_IJNS4_1CILi2EEENSA_ILi1EEESC_EEEEENS5_IJNSA_ILi256EEESF_NSA_ILi128EEEEEENS_6half_tENS5_IJlSC_lEEESI_SJ_NS4_8TiledMMAINS4_8MMA_AtomIJNS4_26SM100_MMA_F16BF16_2x1SM_SSISI_SI_fLi256ELi256ELNS4_4UMMA5MajorE0ELSO_0ELNSN_7ScaleInE0ELSP_0EEEEEENS4_6LayoutINS5_IJSC_SC_SC_EEENS5_IJNSA_ILi0EEESU_SU_EEEEENS5_IJNS4_10UnderscoreESX_SX_EEEEENS4_18SM100_TMA_2SM_LOADENS4_14ComposedLayoutINS4_7SwizzleILi3ELi4ELi3EEENS4_18smem_ptr_flag_bitsILi16EEENSS_INS5_IJNSA_ILi8EEENSA_ILi64EEEEEENS5_IJS17_SC_EEEEEEEvNS4_8identityES10_S1B_vS1C_EENS_8epilogue10collective18CollectiveEpilogueINS1E_23Sm100TmaWarpSpecializedILi4ELi2ELi64ELb1ELb0EEEJNS5_IJSG_SF_SG_EEENS5_IJNSS_ISG_SC_EENSS_IS17_SC_EEEEESI_SJ_SI_SJ_NS1E_6fusion15FusionCallbacksIS1I_NS1N_17LinearCombinationISI_fSI_fLNS_15FloatRoundStyleE2EEES1J_S1M_JEEENS4_5SM1004TMEM4LOAD26SM100_TMEM_LOAD_32dp32b64xENS4_13SM90_TMA_LOADES1B_NS4_39AutoVectorizingCopyWithAssumedAlignmentILi128EEENS4_14SM90_TMA_STOREES1B_S1Z_S1Z_EEEvvEEEEvNT_6ParamsE:
[----:B------:R-:W1:Y:S01]  /*0000*/  LDC R1, c[0x0][0x37c] ;  /* 0x0000df00ff017b82 */ /* 0x000e620000000800 */
[----:B------:R-:W2:Y:S01]  /*0010*/  S2R R170, SR_TID.X ;  /* 0x0000000000aa7919 */ /* 0x000ea20000002100 */
[----:B------:R-:W3:Y:S06]  /*0020*/  LDCU.64 UR6, c[0x0][0x890] ;  /* 0x00011200ff0677ac */ /* 0x000eec0008000a00 */
[----:B------:R-:W4:Y:S01]  /*0030*/  S2UR UR37, SR_CgaCtaId ;  /* 0x00000000002579c3 */ /* 0x000f220000008800 */
[----:B------:R-:W-:Y:S02]  /*0040*/  PRMT R155, RZ, 0x7610, R155 ;  /* 0x00007610ff9b7816 */ /* 0x000fe4000000009b */
[----:B------:R-:W-:Y:S01]  /*0050*/  ELECT P1, URZ, PT ;  /* 0x0000000000ff782f */ /* 0x000fe20003820000 */
[----:B------:R-:W1:Y:S01]  /*0060*/  LDCU.64 UR46, c[0x0][0x358] ;  /* 0x00006b00ff2e77ac */ /* 0x000e620008000a00 */
[----:B---3--:R-:W-:-:S04]  /*0070*/  UISETP.NE.U32.AND UP0, UPT, UR6, URZ, UPT ;  /* 0x000000ff0600728c */ /* 0x008fc8000bf05070 */
[----:B------:R-:W-:Y:S02]  /*0080*/  UISETP.NE.AND.EX UP0, UPT, UR7, URZ, UPT, UP0 ;  /* 0x000000ff0700728c */ /* 0x000fe4000bf05300 */
[----:B----4-:R-:W-:Y:S02]  /*0090*/  ULOP3.LUT UR5, UR37, 0x1, URZ, 0xc0, !UPT ;  /* 0x0000000125057892 */ /* 0x010fe4000f8ec0ff */
[----:B------:R-:W-:Y:S01]  /*00a0*/  ULOP3.LUT UR4, UR37, 0x1, URZ, 0x3c, !UPT ;  /* 0x0000000125047892 */ /* 0x000fe2000f8e3cff */
[----:B--2---:R-:W-:-:S05]  /*00b0*/  SHF.R.U32.HI R162, RZ, 0x5, R170 ;  /* 0x00000005ffa27819 */ /* 0x004fca00000116aa */
[----:B------:R-:W2:Y:S02]  /*00c0*/  SHFL.IDX PT, R0, R162, RZ, 0x1f ;  /* 0x00001fffa2007589 */ /* 0x000ea400000e0000 */
[----:B--2---:R-:W-:Y:S01]  /*00d0*/  R2UR UR10, R0 ;  /* 0x00000000000a72ca */ /* 0x004fe200000e0000 */
[----:B-1----:R-:W-:-:S14]  /*00e0*/  BRA.U UP0, `(.L_x_0) ;  /* 0x00000001002c7547 */ /* 0x002fdc000b800000 */
[----:B------:R-:W1:Y:S02]  /*00f0*/  LDCU.64 UR8, c[0x0][0x888] ;  /* 0x00011100ff0877ac */ /* 0x000e640008000a00 */
[----:B-1----:R-:W-:-:S04]  /*0100*/  UISETP.NE.U32.AND UP0, UPT, UR8, URZ, UPT ;  /* 0x000000ff0800728c */ /* 0x002fc8000bf05070 */
[----:B------:R-:W-:-:S09]  /*0110*/  UISETP.NE.AND.EX UP0, UPT, UR9, URZ, UPT, UP0 ;  /* 0x000000ff0900728c */ /* 0x000fd2000bf05300 */
[----:B------:R-:W-:Y:S05]  /*0120*/  BRA.U !UP0, `(.L_x_1) ;  /* 0x0000000108107547 */ /* 0x000fea000b800000 */
[----:B------:R-:W1:Y:S02]  /*0130*/  LDC.64 R2, c[0x0][0x888] ;  /* 0x00022200ff027b82 */ /* 0x000e640000000a00 */
[----:B-1----:R1:W5:Y:S01]  /*0140*/  LDG.E R81, desc[UR46][R2.64] ;  /* 0x0000002e02517981 */ /* 0x002362000c1e1900 */
[----:B------:R-:W-:Y:S01]  /*0150*/  HFMA2 R155, -RZ, RZ, 0, 5.9604644775390625e-08 ;  /* 0x00000001ff9b7431 */ /* 0x000fe200000001ff */
[----:B------:R-:W-:Y:S05]  /*0160*/  BRA `(.L_x_0) ;  /* 0x00000000000c7947 */ /* 0x000fea0003800000 */
.L_x_1:
[----:B------:R-:W1:Y:S01]  /*0170*/  LDCU UR8, c[0x0][0x880] ;  /* 0x00011000ff0877ac */ /* 0x000e620008000800 */
[----:B------:R-:W-:Y:S01]  /*0180*/  HFMA2 R155, -RZ, RZ, 0, 5.9604644775390625e-08 ;  /* 0x00000001ff9b7431 */ /* 0x000fe200000001ff */
[----:B-1----:R-:W-:-:S07]  /*0190*/  MOV R81, UR8 ;  /* 0x0000000800517c02 */ /* 0x002fce0008000f00 */
.L_x_0:
[----:B------:R-:W2:Y:S02]  /*01a0*/  LDCU.64 UR8, c[0x0][0x8b0] ;  /* 0x00011600ff0877ac */ /* 0x000ea40008000a00 */
[----:B--2---:R-:W-:-:S04]  /*01b0*/  UISETP.NE.U32.AND UP0, UPT, UR8, URZ, UPT ;  /* 0x000000ff0800728c */ /* 0x004fc8000bf05070 */
[----:B------:R-:W-:-:S09]  /*01c0*/  UISETP.NE.AND.EX UP0, UPT, UR9, URZ, UPT, UP0 ;  /* 0x000000ff0900728c */ /* 0x000fd2000bf05300 */
[----:B------:R-:W-:Y:S05]  /*01d0*/  BRA.U UP0, `(.L_x_2) ;  /* 0x0000000100247547 */ /* 0x000fea000b800000 */
[----:B------:R-:W2:Y:S02]  /*01e0*/  LDCU.64 UR8, c[0x0][0x8a8] ;  /* 0x00011500ff0877ac */ /* 0x000ea40008000a00 */
[----:B--2---:R-:W-:-:S04]  /*01f0*/  UISETP.NE.U32.AND UP0, UPT, UR8, URZ, UPT ;  /* 0x000000ff0800728c */ /* 0x004fc8000bf05070 */
[----:B------:R-:W-:-:S09]  /*0200*/  UISETP.NE.AND.EX UP0, UPT, UR9, URZ, UPT, UP0 ;  /* 0x000000ff0900728c */ /* 0x000fd2000bf05300 */
[----:B------:R-:W-:Y:S05]  /*0210*/  BRA.U !UP0, `(.L_x_3) ;  /* 0x00000001080c7547 */ /* 0x000fea000b800000 */
[----:B------:R-:W2:Y:S02]  /*0220*/  LDC.64 R78, c[0x0][0x8a8] ;  /* 0x00022a00ff4e7b82 */ /* 0x000ea40000000a00 */
[----:B--2---:R2:W5:Y:S01]  /*0230*/  LDG.E R78, desc[UR46][R78.64] ;  /* 0x0000002e4e4e7981 */ /* 0x004562000c1e1900 */
[----:B------:R-:W-:Y:S05]  /*0240*/  BRA `(.L_x_2) ;  /* 0x0000000000087947 */ /* 0x000fea0003800000 */
.L_x_3:
[----:B------:R-:W2:Y:S02]  /*0250*/  LDCU UR8, c[0x0][0x8a0] ;  /* 0x00011400ff0877ac */ /* 0x000ea40008000800 */
[----:B--2---:R-:W-:Y:S02]  /*0260*/  MOV R78, UR8 ;  /* 0x00000008004e7c02 */ /* 0x004fe40008000f00 */
.L_x_2:
[----:B------:R-:W-:Y:S01]  /*0270*/  IMAD.U32 R0, RZ, RZ, UR10 ;  /* 0x0000000aff007e24 */ /* 0x000fe2000f8e00ff */
[----:B------:R-:W-:Y:S04]  /*0280*/  BSSY.RECONVERGENT B0, `(.L_x_4) ;  /* 0x000000c000007945 */ /* 0x000fe80003800200 */
[C---:B------:R-:W-:Y:S02]  /*0290*/  ISETP.NE.OR P2, PT, R0.reuse, 0x1, !P1 ;  /* 0x000000010000780c */ /* 0x040fe40004f45670 */
[----:B------:R-:W-:-:S11]  /*02a0*/  ISETP.NE.OR P0, PT, R0, 0x3, !P1 ;  /* 0x000000030000780c */ /* 0x000fd60004f05670 */
[----:B------:R-:W-:Y:S05]  /*02b0*/  @P2 BRA `(.L_x_5) ;  /* 0x0000000000202947 */ /* 0x000fea0003800000 */
[----:B------:R-:W3:Y:S02]  /*02c0*/  LDCU.64 UR8, c[0x0][0x348] ;  /* 0x00006900ff0877ac */ /* 0x000ee40008000a00 */
[----:B---3--:R-:W-:Y:S02]  /*02d0*/  UIADD3 UR12, UP1, UPT, UR8, 0x80, URZ ;  /* 0x00000080080c7890 */ /* 0x008fe4000ff3e0ff */
[----:B------:R-:W-:Y:S02]  /*02e0*/  UIADD3 UR8, UP0, UPT, UR8, 0x180, URZ ;  /* 0x0000018008087890 */ /* 0x000fe4000ff1e0ff */
[----:B------:R-:W-:Y:S02]  /*02f0*/  UIADD3.X UR13, UPT, UPT, URZ, UR9, URZ, UP1, !UPT ;  /* 0x00000009ff0d7290 */ /* 0x000fe40008ffe4ff */
[----:B------:R-:W-:-:S07]  /*0300*/  UIADD3.X UR9, UPT, UPT, URZ, UR9, URZ, UP0, !UPT ;  /* 0x00000009ff097290 */ /* 0x000fce00087fe4ff */
[----:B------:R3:W-:Y:S02]  /*0310*/  UTMACCTL.PF [UR12] ;  /* 0x000000000c0079b9 */ /* 0x0007e40008040000 */
[----:B------:R3:W-:Y:S02]  /*0320*/  UTMACCTL.PF [UR8] ;  /* 0x00000000080079b9 */ /* 0x0007e40008040000 */
[----:B---3--:R-:W-:Y:S01]  /*0330*/  NOP ;  /* 0x0000000000007918 */ /* 0x008fe20000000000 */
.L_x_5:
[----:B------:R-:W-:Y:S05]  /*0340*/  BSYNC.RECONVERGENT B0 ;  /* 0x0000000000007941 */ /* 0x000fea0003800200 */
.L_x_4:
[----:B------:R-:W-:Y:S04]  /*0350*/  BSSY.RECONVERGENT B0, `(.L_x_6) ;  /* 0x000000a000007945 */ /* 0x000fe80003800200 */
        /* <DEDUP_REMOVED lines=9> */
.L_x_7:
[----:B------:R-:W-:Y:S05]  /*03f0*/  BSYNC.RECONVERGENT B0 ;  /* 0x0000000000007941 */ /* 0x000fea0003800200 */
.L_x_6:
[----:B------:R-:W3:Y:S01]  /*0400*/  LDCU.64 UR8, c[0x0][0x888] ;  /* 0x00011100ff0877ac */ /* 0x000ee20008000a00 */
[----:B------:R-:W-:Y:S02]  /*0410*/  UISETP.EQ.U32.AND UP1, UPT, UR6, URZ, UPT ;  /* 0x000000ff0600728c */ /* 0x000fe4000bf22070 */
[----:B------:R-:W-:Y:S02]  /*0420*/  UPLOP3.LUT UP5, UPT, UPT, UPT, UPT, 0x80, 0x8 ;  /* 0x000000000008789c */ /* 0x000fe40003faf070 */
[----:B---3--:R-:W-:-:S04]  /*0430*/  UISETP.NE.U32.AND UP0, UPT, UR8, URZ, UPT ;  /* 0x000000ff0800728c */ /* 0x008fc8000bf05070 */
[----:B------:R-:W-:-:S04]  /*0440*/  UISETP.NE.AND.EX UP0, UPT, UR9, URZ, UPT, UP0 ;  /* 0x000000ff0900728c */ /* 0x000fc8000bf05300 */
[----:B------:R-:W-:-:S04]  /*0450*/  UISETP.EQ.OR.EX UP2, UPT, UR7, URZ, !UP0, UP1 ;  /* 0x000000ff0700728c */ /* 0x000fc8000c742710 */
[----:B------:R-:W-:-:S05]  /*0460*/  UP2UR UR50, UPR, URZ, 0x4 ;  /* 0x00000004ff327883 */ /* 0x000fca0008000000 */
[----:B------:R-:W-:Y:S07]  /*0470*/  BRA.U !UP2, `(.L_x_8) ;  /* 0x000000010a207547 */ /* 0x000fee000b800000 */
[----:B------:R-:W-:Y:S01]  /*0480*/  UISETP.NE.U32.AND UP2, UPT, UR6, URZ, UPT ;  /* 0x000000ff0600728c */ /* 0x000fe2000bf45070 */
[----:B-----5:R-:W-:Y:S01]  /*0490*/  FSETP.NEU.AND P0, PT, R81, RZ, PT ;  /* 0x000000ff5100720b */ /* 0x020fe20003f0d000 */
[----:B------:R-:W-:Y:S02]  /*04a0*/  USEL UR6, URZ, 0xffffffff, UP0 ;  /* 0xffffffffff067887 */ /* 0x000fe40008000000 */
[----:B------:R-:W-:-:S10]  /*04b0*/  UISETP.NE.AND.EX UP2, UPT, UR7, URZ, UPT, UP2 ;  /* 0x000000ff0700728c */ /* 0x000fd4000bf45320 */
[----:B------:R-:W-:Y:S01]  /*04c0*/  VOTEU.ANY UP1, P0 ;  /* 0x0000000000ff7886 */ /* 0x000fe20000020100 */
[----:B------:R-:W-:-:S04]  /*04d0*/  @!UP2 USEL UR6, URZ, 0xffffffff, UP1 ;  /* 0xffffffffff06a887 */ /* 0x000fc80008800000 */
[----:B------:R-:W-:-:S04]  /*04e0*/  ULOP3.LUT UR6, UR6, 0x1, URZ, 0xc0, !UPT ;  /* 0x0000000106067892 */ /* 0x000fc8000f8ec0ff */
[----:B------:R-:W-:-:S11]  /*04f0*/  UISETP.NE.U32.AND UP5, UPT, UR6, 0x1, UPT ;  /* 0x000000010600788c */ /* 0x000fd6000bfa5070 */
.L_x_8:
[----:B------:R-:W3:Y:S01]  /*0500*/  SHFL.IDX PT, R0, R162, RZ, 0x1f ;  /* 0x00001fffa2007589 */ /* 0x000ee200000e0000 */
[----:B------:R-:W-:-:S04]  /*0510*/  UISETP.NE.AND UP1, UPT, UR10, 0x2, UPT ;  /* 0x000000020a00788c */ /* 0x000fc8000bf25270 */
[----:B------:R-:W-:Y:S02]  /*0520*/  UISETP.EQ.AND UP2, UPT, UR5, URZ, !UP1 ;  /* 0x000000ff0500728c */ /* 0x000fe4000cf42270 */
[----:B------:R-:W-:-:S04]  /*0530*/  USEL UR7, URZ, 0x1, UP1 ;  /* 0x00000001ff077887 */ /* 0x000fc80008800000 */
[----:B------:R-:W-:Y:S02]  /*0540*/  PLOP3.LUT P5, PT, P1, PT, UP2, 0x80, 0x8 ;  /* 0x000000000008781c */ /* 0x000fe40000faf028 */
[----:B---3--:R-:W-:-:S13]  /*0550*/  ISETP.NE.AND P0, PT, R0, RZ, PT ;  /* 0x000000ff0000720c */ /* 0x008fda0003f05270 */
[----:B------:R-:W-:Y:S05]  /*0560*/  @P0 BRA `(.L_x_9) ;  /* 0x0000000000340947 */ /* 0x000fea0003800000 */
[----:B------:R-:W-:Y:S01]  /*0570*/  UMOV UR8, 0x400 ;  /* 0x0000040000087882 */ /* 0x000fe20000000000 */
[----:B------:R-:W-:Y:S01]  /*0580*/  UMOV UR6, 0x1 ;  /* 0x0000000100067882 */ /* 0x000fe20000000000 */
[----:B------:R-:W-:Y:S02]  /*0590*/  ULEA UR8, UR37, UR8, 0x18 ;  /* 0x0000000825087291 */ /* 0x000fe4000f8ec0ff */
[----:B------:R-:W-:-:S04]  /*05a0*/  UIADD3 UR12, UPT, UPT, -UR6, 0x100000, URZ ;  /* 0x00100000060c7890 */ /* 0x000fc8000fffe1ff */
[----:B------:R-:W-:Y:S02]  /*05b0*/  USHF.L.U32 UR13, UR12, 0xb, URZ ;  /* 0x0000000b0c0d7899 */ /* 0x000fe400080006ff */
[----:B------:R-:W-:Y:S01]  /*05c0*/  USHF.L.U32 UR12, UR12, 0x1, URZ ;  /* 0x000000010c0c7899 */ /* 0x000fe200080006ff */
[----:B------:R-:W-:Y:S01]  /*05d0*/  ELECT P0, URZ, PT ;  /* 0x0000000000ff782f */ /* 0x000fe20003800000 */
[----:B------:R-:W3:Y:S10]  /*05e0*/  FENCE.VIEW.ASYNC.S ;  /* 0x00000000000073c6 */ /* 0x000ef40000000000 */
[----:B---3--:R3:W4:Y:S01]  /*05f0*/  SYNCS.EXCH.64 URZ, [UR8], UR12 ;  /* 0x0000000c08ff75b2 */ /* 0x0087220008000100 */
[----:B------:R3:W1:Y:S01]  /*0600*/  SYNCS.EXCH.64 URZ, [UR8+0x10], UR12 ;  /* 0x0000100c08ff75b2 */ /* 0x0006620008000100 */
[----:B------:R3:W1:Y:S01]  /*0610*/  SYNCS.EXCH.64 URZ, [UR8+0x8], UR12 ;  /* 0x0000080c08ff75b2 */ /* 0x0006620008000100 */
[----:B------:R3:W1:Y:S01]  /*0620*/  SYNCS.EXCH.64 URZ, [UR8+0x18], UR12 ;  /* 0x0000180c08ff75b2 */ /* 0x0006620008000100 */
[----:B------:R-:W-:Y:S01]  /*0630*/  NOP ;  /* 0x0000000000007918 */ /* 0x000fe20000000000 */
.L_x_9:
[----:B------:R-:W2:Y:S01]  /*0640*/  SHFL.IDX PT, R0, R162, RZ, 0x1f ;  /* 0x00001fffa2007589 */ /* 0x000ea200000e0000 */
[----:B------:R-:W-:Y:S01]  /*0650*/  NOP ;  /* 0x0000000000007918 */ /* 0x000fe20000000000 */
[----:B--2---:R-:W-:-:S13]  /*0660*/  ISETP.NE.AND P0, PT, R0, 0x1, PT ;  /* 0x000000010000780c */ /* 0x004fda0003f05270 */
[----:B------:R-:W-:Y:S05]  /*0670*/  @P0 BRA `(.L_x_10) ;  /* 0x0000000000540947 */ /* 0x000fea0003800000 */
[----:B------:R-:W-:Y:S01]  /*0680*/  UMOV UR9, 0x400 ;  /* 0x0000040000097882 */ /* 0x000fe20000000000 */
[----:B---3--:R-:W-:Y:S01]  /*0690*/  UMOV UR8, 0x20 ;  /* 0x0000002000087882 */ /* 0x008fe20000000000 */
[----:B------:R-:W-:Y:S01]  /*06a0*/  UMOV UR6, 0x80 ;  /* 0x0000008000067882 */ /* 0x000fe20000000000 */
[----:B------:R-:W-:Y:S02]  /*06b0*/  ULEA UR9, UR37, UR9, 0x18 ;  /* 0x0000000925097291 */ /* 0x000fe4000f8ec0ff */
[----:B------:R-:W-:-:S04]  /*06c0*/  UIADD3 UR12, UPT, UPT, -UR8, 0x100000, URZ ;  /* 0x00100000080c7890 */ /* 0x000fc8000fffe1ff */
[----:B------:R-:W-:Y:S02]  /*06d0*/  USHF.L.U32 UR13, UR12, 0xb, URZ ;  /* 0x0000000b0c0d7899 */ /* 0x000fe400080006ff */
[----:B------:R-:W-:Y:S02]  /*06e0*/  USHF.L.U32 UR12, UR12, 0x1, URZ ;  /* 0x000000010c0c7899 */ /* 0x000fe400080006ff */
[----:B------:R-:W-:-:S04]  /*06f0*/  UIADD3 UR14, UPT, UPT, -UR6, 0x100000, URZ ;  /* 0x00100000060e7890 */ /* 0x000fc8000fffe1ff */
[----:B------:R-:W-:Y:S02]  /*0700*/  USHF.L.U32 UR15, UR14, 0xb, URZ ;  /* 0x0000000b0e0f7899 */ /* 0x000fe400080006ff */
[----:B------:R-:W-:Y:S01]  /*0710*/  USHF.L.U32 UR14, UR14, 0x1, URZ ;  /* 0x000000010e0e7899 */ /* 0x000fe200080006ff */
[----:B------:R-:W-:Y:S01]  /*0720*/  ELECT P0, URZ, PT ;  /* 0x0000000000ff782f */ /* 0x000fe20003800000 */
[----:B------:R-:W2:Y:S02]  /*0730*/  FENCE.VIEW.ASYNC.S ;  /* 0x00000000000073c6 */ /* 0x000ea40000000000 */
[----:B--2---:R2:W3:Y:S08]  /*0740*/  SYNCS.EXCH.64 URZ, [UR9+0x20], UR12 ;  /* 0x0000200c09ff75b2 */ /* 0x0044f00008000100 */
[----:B------:R2:W1:Y:S01]  /*0750*/  SYNCS.EXCH.64 URZ, [UR9+0x40], UR14 ;  /* 0x0000400e09ff75b2 */ /* 0x0004620008000100 */
[----:B------:R2:W1:Y:S01]  /*0760*/  SYNCS.EXCH.64 URZ, [UR9+0x28], UR12 ;  /* 0x0000280c09ff75b2 */ /* 0x0004620008000100 */
[----:B------:R2:W1:Y:S01]  /*0770*/  SYNCS.EXCH.64 URZ, [UR9+0x48], UR14 ;  /* 0x0000480e09ff75b2 */ /* 0x0004620008000100 */
[----:B------:R2:W1:Y:S01]  /*0780*/  SYNCS.EXCH.64 URZ, [UR9+0x30], UR12 ;  /* 0x0000300c09ff75b2 */ /* 0x0004620008000100 */
[----:B------:R2:W1:Y:S01]  /*0790*/  SYNCS.EXCH.64 URZ, [UR9+0x50], UR14 ;  /* 0x0000500e09ff75b2 */ /* 0x0004620008000100 */
[----:B------:R2:W1:Y:S01]  /*07a0*/  SYNCS.EXCH.64 URZ, [UR9+0x38], UR12 ;  /* 0x0000380c09ff75b2 */ /* 0x0004620008000100 */
[----:B------:R2:W1:Y:S01]  /*07b0*/  SYNCS.EXCH.64 URZ, [UR9+0x58], UR14 ;  /* 0x0000580e09ff75b2 */ /* 0x0004620008000100 */
[----:B------:R-:W-:Y:S01]  /*07c0*/  NOP ;  /* 0x0000000000007918 */ /* 0x000fe20000000000 */
.L_x_10:
[----:B------:R-:W4:Y:S01]  /*07d0*/  SHFL.IDX PT, R0, R162, RZ, 0x1f ;  /* 0x00001fffa2007589 */ /* 0x000f2200000e0000 */
[----:B------:R-:W-:Y:S01]  /*07e0*/  NOP ;  /* 0x0000000000007918 */ /* 0x000fe20000000000 */
[----:B----4-:R-:W-:-:S13]  /*07f0*/  ISETP.NE.AND P0, PT, R0, 0x3, PT ;  /* 0x000000030000780c */ /* 0x010fda0003f05270 */
[----:B------:R-:W-:Y:S05]  /*0800*/  @P0 BRA `(.L_x_11) ;  /* 0x00000000002c0947 */ /* 0x000fea0003800000 */
[----:B---3--:R-:W-:Y:S01]  /*0810*/  UMOV UR8, 0x400 ;  /* 0x0000040000087882 */ /* 0x008fe20000000000 */
[----:B------:R-:W-:Y:S01]  /*0820*/  UMOV UR6, 0x20 ;  /* 0x0000002000067882 */ /* 0x000fe20000000000 */
[----:B------:R-:W-:Y:S02]  /*0830*/  ULEA UR8, UR37, UR8, 0x18 ;  /* 0x0000000825087291 */ /* 0x000fe4000f8ec0ff */
[----:B--2---:R-:W-:-:S04]  /*0840*/  UIADD3 UR12, UPT, UPT, -UR6, 0x100000, URZ ;  /* 0x00100000060c7890 */ /* 0x004fc8000fffe1ff */
[----:B------:R-:W-:Y:S02]  /*0850*/  USHF.L.U32 UR13, UR12, 0xb, URZ ;  /* 0x0000000b0c0d7899 */ /* 0x000fe400080006ff */
[----:B------:R-:W-:Y:S01]  /*0860*/  USHF.L.U32 UR12, UR12, 0x1, URZ ;  /* 0x000000010c0c7899 */ /* 0x000fe200080006ff */
[----:B------:R-:W-:Y:S01]  /*0870*/  ELECT P0, URZ, PT ;  /* 0x0000000000ff782f */ /* 0x000fe20003800000 */
[----:B------:R-:W2:Y:S10]  /*0880*/  FENCE.VIEW.ASYNC.S ;  /* 0x00000000000073c6 */ /* 0x000eb40000000000 */
[----:B--2---:R4:W2:Y:S01]  /*0890*/  SYNCS.EXCH.64 URZ, [UR8+0x60], UR12 ;  /* 0x0000600c08ff75b2 */ /* 0x0048a20008000100 */
[----:B------:R4:W3:Y:S02]  /*08a0*/  SYNCS.EXCH.64 URZ, [UR8+0x68], UR12 ;  /* 0x0000680c08ff75b2 */ /* 0x0008e40008000100 */
[----:B----4-:R-:W-:Y:S01]  /*08b0*/  NOP ;  /* 0x0000000000007918 */ /* 0x010fe20000000000 */
.L_x_11:
[----:B------:R-:W4:Y:S01]  /*08c0*/  SHFL.IDX PT, R0, R162, RZ, 0x1f ;  /* 0x00001fffa2007589 */ /* 0x000f2200000e0000 */
[----:B------:R-:W-:Y:S01]  /*08d0*/  NOP ;  /* 0x0000000000007918 */ /* 0x000fe20000000000 */
[----:B----4-:R-:W-:-:S13]  /*08e0*/  ISETP.NE.AND P0, PT, R0, 0x4, PT ;  /* 0x000000040000780c */ /* 0x010fda0003f05270 */
[----:B------:R-:W-:Y:S05]  /*08f0*/  @P0 BRA `(.L_x_12) ;  /* 0x0000000000480947 */ /* 0x000fea0003800000 */
[----:B--2---:R-:W-:Y:S01]  /*0900*/  UMOV UR9, 0x1e0 ;  /* 0x000001e000097882 */ /* 0x004fe20000000000 */
[----:B---3--:R-:W-:Y:S01]  /*0910*/  UMOV UR8, 0x400 ;  /* 0x0000040000087882 */ /* 0x008fe20000000000 */
[----:B------:R-:W-:Y:S01]  /*0920*/  USEL UR9, UR9, 0x1a0, UP5 ;  /* 0x000001a009097887 */ /* 0x000fe2000a800000 */
        /* <DEDUP_REMOVED lines=10> */
[----:B--2---:R4:W2:Y:S08]  /*09d0*/  SYNCS.EXCH.64 URZ, [UR8+0x70], UR12 ;  /* 0x0000700c08ff75b2 */ /* 0x0048b00008000100 */
[----:B------:R4:W3:Y:S01]  /*09e0*/  SYNCS.EXCH.64 URZ, [UR8+0x80], UR14 ;  /* 0x0000800e08ff75b2 */ /* 0x0008e20008000100 */
[----:B------:R4:W1:Y:S01]  /*09f0*/  SYNCS.EXCH.64 URZ, [UR8+0x78], UR12 ;  /* 0x0000780c08ff75b2 */ /* 0x0008620008000100 */
[----:B------:R4:W1:Y:S02]  /*0a00*/  SYNCS.EXCH.64 URZ, [UR8+0x88], UR14 ;  /* 0x0000880e08ff75b2 */ /* 0x0008640008000100 */
[----:B----4-:R-:W-:Y:S01]  /*0a10*/  NOP ;  /* 0x0000000000007918 */ /* 0x010fe20000000000 */
.L_x_12:
[----:B------:R-:W4:Y:S01]  /*0a20*/  SHFL.IDX PT, R0, R162, RZ, 0x1f ;  /* 0x00001fffa2007589 */ /* 0x000f2200000e0000 */
[----:B------:R-:W-:Y:S01]  /*0a30*/  NOP ;  /* 0x0000000000007918 */ /* 0x000fe20000000000 */
[----:B----4-:R-:W-:-:S13]  /*0a40*/  ISETP.NE.AND P0, PT, R0, 0x5, PT ;  /* 0x000000050000780c */ /* 0x010fda0003f05270 */
[----:B------:R-:W-:Y:S05]  /*0a50*/  @P0 BRA `(.L_x_13) ;  /* 0x0000000000440947 */ /* 0x000fea0003800000 */
[----:B--2---:R-:W-:Y:S01]  /*0a60*/  UMOV UR9, 0x400 ;  /* 0x0000040000097882 */ /* 0x004fe20000000000 */
        /* <DEDUP_REMOVED lines=16> */
.L_x_13:
[----:B------:R-:W4:Y:S01]  /*0b70*/  SHFL.IDX PT, R0, R162, RZ, 0x1f ;  /* 0x00001fffa2007589 */ /* 0x000f2200000e0000 */
[----:B------:R-:W-:Y:S01]  /*0b80*/  ISETP.NE.OR P1, PT, RZ, UR10, !P1 ;  /* 0x0000000aff007c0c */ /* 0x000fe2000cf25670 */
        /* <DEDUP_REMOVED lines=12> */
[----:B------:R4:W3:Y:S01]  /*0c50*/  SYNCS.EXCH.64 URZ, [UR8+0xc0], UR12 ;  /* 0x0000c00c08ff75b2 */ /* 0x0008e20008000100 */
[----:B------:R4:W1:Y:S01]  /*0c60*/  SYNCS.EXCH.64 URZ, [UR8+0xb8], UR12 ;  /* 0x0000b80c08ff75b2 */ /* 0x0008620008000100 */
[----:B------:R4:W1:Y:S02]  /*0c70*/  SYNCS.EXCH.64 URZ, [UR8+0xc8], UR12 ;  /* 0x0000c80c08ff75b2 */ /* 0x0008640008000100 */
[----:B----4-:R-:W-:Y:S01]  /*0c80*/  NOP ;  /* 0x0000000000007918 */ /* 0x010fe20000000000 */
.L_x_14:
[----:B------:R-:W-:Y:S01]  /*0c90*/  VOTEU.ALL UP1, P1 ;  /* 0x0000000000ff7886 */ /* 0x000fe20000820000 */
[----:B---3--:R-:W3:Y:S01]  /*0ca0*/  LDCU UR8, c[0x0][0x36c] ;  /* 0x00006d80ff0877ac */ /* 0x008ee20008000800 */
[----:B------:R-:W-:Y:S01]  /*0cb0*/  NOP ;  /* 0x0000000000007918 */ /* 0x000fe20000000000 */
[----:B------:R-:W-:Y:S01]  /*0cc0*/  LOP3.LUT R10, R170, 0x1f, RZ, 0xc0, !PT ;  /* 0x0000001faa0a7812 */ /* 0x000fe200078ec0ff */
[----:B--2---:R-:W-:Y:S01]  /*0cd0*/  UMOV UR12, 0x20 ;  /* 0x00000020000c7882 */ /* 0x004fe20000000000 */
[----:B------:R-:W-:Y:S01]  /*0ce0*/  @!UP1 UMOV UR6, 0x400 ;  /* 0x0000040000069882 */ /* 0x000fe20000000000 */
[----:B------:R-:W-:-:S04]  /*0cf0*/  @!UP1 UIADD3 UR12, UPT, UPT, -UR12, 0x100000, URZ ;  /* 0x001000000c0c9890 */ /* 0x000fc8000fffe1ff */
[----:B------:R-:W-:Y:S02]  /*0d00*/  @!UP1 USHF.L.U32 UR13, UR12, 0xb, URZ ;  /* 0x0000000b0c0d9899 */ /* 0x000fe400080006ff */
[----:B------:R-:W-:Y:S02]  /*0d10*/  @!UP1 USHF.L.U32 UR12, UR12, 0x1, URZ ;  /* 0x000000010c0c9899 */ /* 0x000fe400080006ff */
[----:B------:R-:W-:Y:S01]  /*0d20*/  @!UP1 ULEA UR6, UR37, UR6, 0x18 ;  /* 0x0000000625069291 */ /* 0x000fe2000f8ec0ff */
[----:B------:R-:W-:Y:S01]  /*0d30*/  VOTEU.ALL UP1, P1 ;  /* 0x0000000000ff7886 */ /* 0x000fe20000820000 */
[----:B------:R-:W-:Y:S01]  /*0d40*/  UISETP.NE.AND UP4, UPT, UR10, URZ, UPT ;  /* 0x000000ff0a00728c */ /* 0x000fe2000bf85270 */
[----:B------:R-:W2:Y:S09]  /*0d50*/  FENCE.VIEW.ASYNC.S ;  /* 0x00000000000073c6 */ /* 0x000eb20000000000 */
[----:B--2---:R2:W4:Y:S01]  /*0d60*/  @!UP1 SYNCS.EXCH.64 URZ, [UR6+0xd0], UR12 ;  /* 0x0000d00c06ff95b2 */ /* 0x0045220008000100 */
[----:B---3--:R-:W-:-:S09]  /*0d70*/  UISETP.EQ.U32.AND UP1, UPT, UR8, 0x1, UPT ;  /* 0x000000010800788c */ /* 0x008fd2000bf22070 */
[----:B------:R-:W-:Y:S05]  /*0d80*/  BRA.U !UP1, `(.L_x_15) ;  /* 0x0000000109087547 */ /* 0x000fea000b800000 */
[----:B-1--4-:R-:W-:Y:S01]  /*0d90*/  UCGABAR_ARV ;  /* 0x00000000000079c7 */ /* 0x012fe20008000000 */
[----:B------:R-:W-:Y:S05]  /*0da0*/  BRA `(.L_x_16) ;  /* 0x0000000000047947 */ /* 0x000fea0003800000 */
.L_x_15:
[----:B-1--4-:R-:W-:Y:S01]  /*0db0*/  NOP ;  /* 0x0000000000007918 */ /* 0x012fe20000000000 */
.L_x_16:
[----:B------:R-:W1:Y:S01]  /*0dc0*/  S2R R11, SR_CTAID.X ;  /* 0x00000000000b7919 */ /* 0x000e620000002500 */
[----:B------:R-:W-:-:S05]  /*0dd0*/  CS2R.32 R156, SR_CgaSize ;  /* 0x00000000009c7805 */ /* 0x000fca0000008a00 */
[----:B------:R-:W-:-:S05]  /*0de0*/  IMAD R156, R156, -0xa0, RZ ;  /* 0xffffff609c9c7824 */ /* 0x000fca00078e02ff */
[----:B------:R-:W-:-:S14]  /*0df0*/  R2UR UR8, R156 ;  /* 0x000000009c0872ca */ /* 0x000fdc00000e0000 */
[----:B------:R-:W3:Y:S01]  /*0e00*/  LDCU UR8, c[0x0][UR8+0x2b0] ;  /* 0x00005600080877ac */ /* 0x000ee20008000800 */
[----:B------:R-:W-:-:S05]  /*0e10*/  CS2R.32 R0, SR_CgaSize ;  /* 0x0000000000007805 */ /* 0x000fca0000008a00 */
[----:B------:R-:W-:-:S06]  /*0e20*/  IMAD R0, R0, -0xa0, RZ ;  /* 0xffffff6000007824 */ /* 0x000fcc00078e02ff */
[----:B------:R-:W4:Y:S01]  /*0e30*/  LDC R0, c[0x0][R0+0x2a0] ;  /* 0x0000a80000007b82 */ /* 0x000f220000000800 */
[----:B------:R-:W-:Y:S01]  /*0e40*/  PRMT R8, RZ, 0x7610, R8 ;  /* 0x00007610ff087816 */ /* 0x000fe20000000008 */
[----:B------:R-:W3:Y:S01]  /*0e50*/  S2R R20, SR_CTAID.Y ;  /* 0x0000000000147919 */ /* 0x000ee20000002600 */
[----:B------:R-:W-:-:S05]  /*0e60*/  CS2R.32 R156, SR_CgaSize ;  /* 0x00000000009c7805 */ /* 0x000fca0000008a00 */
[----:B------:R-:W-:-:S05]  /*0e70*/  IMAD R156, R156, -0xa0, RZ ;  /* 0xffffff609c9c7824 */ /* 0x000fca00078e02ff */
[----:B--2---:R-:W-:-:S14]  /*0e80*/  R2UR UR6, R156 ;  /* 0x000000009c0672ca */ /* 0x004fdc00000e0000 */
[----:B------:R-:W2:Y:S01]  /*0e90*/  LDCU UR6, c[0x0][UR6+0x2b4] ;  /* 0x00005680060677ac */ /* 0x000ea20008000800 */
[----:B------:R-:W-:Y:S01]  /*0ea0*/  UISETP.NE.AND UP2, UPT, UR10, 0x2, UPT ;  /* 0x000000020a00788c */ /* 0x000fe2000bf45270 */
[----:B------:R-:W3:Y:S01]  /*0eb0*/  LDC R9, c[0x0][0xb24] ;  /* 0x0002c900ff097b82 */ /* 0x000ee20000000800 */
[----:B------:R-:W-:-:S05]  /*0ec0*/  CS2R.32 R154, SR_CgaSize ;  /* 0x00000000009a7805 */ /* 0x000fca0000008a00 */
[----:B------:R-:W-:-:S06]  /*0ed0*/  IMAD R154, R154, -0xa0, RZ ;  /* 0xffffff609a9a7824 */ /* 0x000fcc00078e02ff */
[----:B------:R-:W4:Y:S08]  /*0ee0*/  LDC R154, c[0x0][R154+0x2a4] ;  /* 0x0000a9009a9a7b82 */ /* 0x000f300000000800 */
[----:B------:R-:W4:Y:S01]  /*0ef0*/  LDC R72, c[0x0][0xb24] ;  /* 0x0002c900ff487b82 */ /* 0x000f220000000800 */
[----:B-1----:R-:W-:Y:S01]  /*0f00*/  I2FP.F32.U32 R4, R11 ;  /* 0x0000000b00047245 */ /* 0x002fe20000201000 */
[----:B------:R-:W-:-:S06]  /*0f10*/  IMAD.MOV.U32 R21, RZ, RZ, R11 ;  /* 0x000000ffff157224 */ /* 0x000fcc00078e000b */
[----:B------:R-:W1:Y:S01]  /*0f20*/  S2UR UR36, SR_CTAID.Z ;  /* 0x00000000002479c3 */ /* 0x000e620000002700 */
[----:B---3--:R-:W-:Y:S02]  /*0f30*/  ISETP.GE.AND P0, PT, R9, 0x1, PT ;  /* 0x000000010900780c */ /* 0x008fe40003f06270 */
[----:B------:R-:W-:Y:S01]  /*0f40*/  I2FP.F32.U32 R2, R20 ;  /* 0x0000001400027245 */ /* 0x000fe20000201000 */
[----:B------:R-:W-:-:S04]  /*0f50*/  FMUL R4, R4, UR8 ;  /* 0x0000000804047c20 */ /* 0x000fc80008400000 */
[----:B--2---:R-:W-:Y:S01]  /*0f60*/  FMUL R2, R2, UR6 ;  /* 0x0000000602027c20 */ /* 0x004fe20008400000 */
[----:B------:R-:W2:Y:S01]  /*0f70*/  F2I.U32.TRUNC.NTZ R156, R4 ;  /* 0x00000004009c7305 */ /* 0x000ea2000020f000 */
[----:B------:R-:W3:Y:S07]  /*0f80*/  LDCU UR6, c[0x0][0xb30] ;  /* 0x00016600ff0677ac */ /* 0x000eee0008000800 */
[----:B------:R-:W1:Y:S01]  /*0f90*/  F2I.U32.TRUNC.NTZ R3, R2 ;  /* 0x0000000200037305 */ /* 0x000e62000020f000 */
[----:B--2---:R-:W-:-:S04]  /*0fa0*/  IMAD.MOV R156, RZ, RZ, -R156 ;  /* 0x000000ffff9c7224 */ /* 0x004fc800078e0a9c */
[----:B----4-:R-:W-:Y:S01]  /*0fb0*/  IMAD R156, R0, R156, R11 ;  /* 0x0000009c009c7224 */ /* 0x010fe200078e020b */
[----:B------:R-:W-:Y:S01]  /*0fc0*/  PRMT R0, RZ, 0x7610, R0 ;  /* 0x00007610ff007816 */ /* 0x000fe20000000000 */
[----:B---3--:R-:W-:Y:S01]  /*0fd0*/  UISETP.NE.AND UP3, UPT, UR6, 0x1, UPT ;  /* 0x000000010600788c */ /* 0x008fe2000bf65270 */
[----:B-1----:R-:W-:-:S05]  /*0fe0*/  IADD3 R3, PT, PT, -R3, RZ, RZ ;  /* 0x000000ff03037210 */ /* 0x002fca0007ffe1ff */
[----:B------:R-:W-:Y:S01]  /*0ff0*/  IMAD R154, R154, R3, R20 ;  /* 0x000000039a9a7224 */ /* 0x000fe200078e0214 */
[----:B------:R-:W-:Y:S06]  /*1000*/  BRA.U UP4, `(.L_x_17) ;  /* 0x0000000104247547 */ /* 0x000fec000b800000 */
[----:B------:R-:W-:Y:S01]  /*1010*/  ISETP.NE.AND P1, PT, R154, RZ, PT ;  /* 0x000000ff9a00720c */ /* 0x000fe20003f25270 */
[----:B------:R-:W-:Y:S01]  /*1020*/  IMAD.MOV.U32 R0, RZ, RZ, 0x3 ;  /* 0x00000003ff007424 */ /* 0x000fe200078e00ff */
[C---:B------:R-:W-:Y:S02]  /*1030*/  LOP3.LUT R3, R156.reuse, 0xfffffffe, RZ, 0xc0, !PT ;  /* 0xfffffffe9c037812 */ /* 0x040fe400078ec0ff */
[----:B------:R-:W-:Y:S02]  /*1040*/  ISETP.LT.U32.OR P1, PT, R156, 0x2, !P1 ;  /* 0x000000029c00780c */ /* 0x000fe40004f21470 */
[----:B------:R-:W-:Y:S02]  /*1050*/  SHF.L.U32 R0, R0, R3, RZ ;  /* 0x0000000300007219 */ /* 0x000fe400000006ff */
[----:B------:R-:W-:Y:S02]  /*1060*/  SEL R5, RZ, 0x1, !P1 ;  /* 0x00000001ff057807 */ /* 0x000fe40004800000 */
[----:B------:R-:W-:-:S05]  /*1070*/  SEL R2, RZ, 0x2, !P1 ;  /* 0x00000002ff027807 */ /* 0x000fca0004800000 */
[----:B------:R-:W-:-:S05]  /*1080*/  IMAD.IADD R2, R5, 0x1, R2 ;  /* 0x0000000105027824 */ /* 0x000fca00078e0202 */
[----:B------:R-:W-:Y:S02]  /*1090*/  PRMT R8, R2, 0x7610, R8 ;  /* 0x0000761002087816 */ /* 0x000fe40000000008 */
.L_x_17:
[----:B------:R-:W-:Y:S05]  /*10a0*/  @!P0 BRA `(.L_x_18) ;  /* 0x0000000000b88947 */ /* 0x000fea0003800000 */
[----:B------:R-:W1:Y:S01]  /*10b0*/  LDC.64 R4, c[0x0][0xb18] ;  /* 0x0002c600ff047b82 */ /* 0x000e620000000a00 */
[----:B------:R-:W-:-:S07]  /*10c0*/  ISETP.NE.AND P0, PT, R9, 0x1, PT ;  /* 0x000000010900780c */ /* 0x000fce0003f05270 */
[----:B------:R-:W2:Y:S08]  /*10d0*/  LDC R14, c[0x0][0xb0c] ;  /* 0x0002c300ff0e7b82 */ /* 0x000eb00000000800 */
[----:B------:R-:W3:Y:S08]  /*10e0*/  LDC R13, c[0x0][0x370] ;  /* 0x0000dc00ff0d7b82 */ /* 0x000ef00000000800 */
[----:B------:R-:W4:Y:S01]  /*10f0*/  LDC R16, c[0x0][0x374] ;  /* 0x0000dd00ff107b82 */ /* 0x000f220000000800 */
[----:B-1----:R-:W-:-:S07]  /*1100*/  ISETP.NE.AND P1, PT, R4, 0x1, PT ;  /* 0x000000010400780c */ /* 0x002fce0003f25270 */
[----:B------:R-:W3:Y:S01]  /*1110*/  LDC.64 R6, c[0x0][0xb10] ;  /* 0x0002c400ff067b82 */ /* 0x000ee20000000a00 */
[----:B--2---:R-:W-:-:S07]  /*1120*/  ISETP.NE.AND P2, PT, R14, 0x1, PT ;  /* 0x000000010e00780c */ /* 0x004fce0003f45270 */
[----:B------:R-:W1:Y:S08]  /*1130*/  LDC R12, c[0x0][0xb20] ;  /* 0x0002c800ff0c7b82 */ /* 0x000e700000000800 */
[----:B------:R-:W2:Y:S01]  /*1140*/  LDC.64 R2, c[0x0][0xb28] ;  /* 0x0002ca00ff027b82 */ /* 0x000ea20000000a00 */
[----:B----4-:R-:W-:-:S04]  /*1150*/  IMAD.HI.U32 R15, R16, R5, RZ ;  /* 0x00000005100f7227 */ /* 0x010fc800078e00ff */
[----:B------:R-:W-:-:S04]  /*1160*/  IMAD.HI.U32 R5, R20, R5, RZ ;  /* 0x0000000514057227 */ /* 0x000fc800078e00ff */
[----:B---3--:R-:W-:-:S04]  /*1170*/  IMAD.HI.U32 R18, R13, R6, RZ ;  /* 0x000000060d127227 */ /* 0x008fc800078e00ff */
[C---:B------:R-:W-:Y:S01]  /*1180*/  IMAD.HI.U32 R22, R11.reuse, R6, RZ ;  /* 0x000000060b167227 */ /* 0x040fe200078e00ff */
[-C--:B------:R-:W-:Y:S02]  /*1190*/  @P2 SHF.R.U32.HI R13, RZ, R7.reuse, R18 ;  /* 0x00000007ff0d2219 */ /* 0x080fe40000011612 */
[-C--:B-1----:R-:W-:Y:S02]  /*11a0*/  @P1 SHF.R.U32.HI R16, RZ, R12.reuse, R15 ;  /* 0x0000000cff101219 */ /* 0x082fe4000001160f */
[----:B------:R-:W-:Y:S02]  /*11b0*/  SHF.R.U32.HI R5, RZ, R12, R5 ;  /* 0x0000000cff057219 */ /* 0x000fe40000011605 */
[----:B------:R-:W-:Y:S02]  /*11c0*/  SHF.R.U32.HI R22, RZ, R7, R22 ;  /* 0x00000007ff167219 */ /* 0x000fe40000011616 */
[----:B------:R-:W-:Y:S01]  /*11d0*/  SEL R5, R20, R5, !P1 ;  /* 0x0000000514057207 */ /* 0x000fe20004800000 */
[----:B--2---:R-:W-:Y:S01]  /*11e0*/  IMAD.HI.U32 R18, R16, R2, RZ ;  /* 0x0000000210127227 */ /* 0x004fe200078e00ff */
[----:B------:R-:W-:-:S02]  /*11f0*/  SEL R21, R11, R22, !P2 ;  /* 0x000000160b157207 */ /* 0x000fc40005000000 */
[----:B------:R-:W-:Y:S01]  /*1200*/  IADD3 R7, PT, PT, -R5, RZ, RZ ;  /* 0x000000ff05077210 */ /* 0x000fe20007ffe1ff */
[----:B------:R-:W-:Y:S01]  /*1210*/  IMAD.HI.U32 R6, R13, R2, RZ ;  /* 0x000000020d067227 */ /* 0x000fe200078e00ff */
[----:B------:R-:W-:-:S03]  /*1220*/  @P0 SHF.R.U32.HI R16, RZ, R3, R18 ;  /* 0x00000003ff100219 */ /* 0x000fc60000011612 */
[----:B------:R-:W-:Y:S01]  /*1230*/  IMAD R7, R4, R7, R20 ;  /* 0x0000000704077224 */ /* 0x000fe200078e0214 */
[----:B------:R-:W-:Y:S01]  /*1240*/  @P0 SHF.R.U32.HI R13, RZ, R3, R6 ;  /* 0x00000003ff0d0219 */ /* 0x000fe20000011606 */
[----:B------:R-:W-:-:S04]  /*1250*/  IMAD R16, R16, R9, RZ ;  /* 0x0000000910107224 */ /* 0x000fc800078e02ff */
[----:B------:R-:W-:Y:S01]  /*1260*/  IMAD R6, R13, R9, RZ ;  /* 0x000000090d067224 */ /* 0x000fe200078e02ff */
[----:B------:R-:W-:-:S04]  /*1270*/  ISETP.GE.AND P1, PT, R5, R16, PT ;  /* 0x000000100500720c */ /* 0x000fc80003f26270 */
[----:B------:R-:W-:Y:S01]  /*1280*/  ISETP.GE.OR P1, PT, R21, R6, P1 ;  /* 0x000000061500720c */ /* 0x000fe20000f26670 */
[----:B------:R-:W-:-:S05]  /*1290*/  IMAD.HI.U32 R6, R5, R2, RZ ;  /* 0x0000000205067227 */ /* 0x000fca00078e00ff */
[----:B------:R-:W-:-:S04]  /*12a0*/  SHF.R.U32.HI R6, RZ, R3, R6 ;  /* 0x00000003ff067219 */ /* 0x000fc80000011606 */
[----:B------:R-:W-:-:S03]  /*12b0*/  SEL R6, R5, R6, !P0 ;  /* 0x0000000605067207 */ /* 0x000fc60004000000 */
[----:B------:R-:W-:Y:S01]  /*12c0*/  @!P1 IMAD.HI.U32 R12, R21, R2, RZ ;  /* 0x00000002150c9227 */ /* 0x000fe200078e00ff */
[----:B------:R-:W-:-:S04]  /*12d0*/  IADD3 R2, PT, PT, -R6, RZ, RZ ;  /* 0x000000ff06027210 */ /* 0x000fc80007ffe1ff */
[----:B------:R-:W-:Y:S01]  /*12e0*/  @!P1 SHF.R.U32.HI R12, RZ, R3, R12 ;  /* 0x00000003ff0c9219 */ /* 0x000fe2000001160c */
[----:B------:R-:W-:-:S03]  /*12f0*/  IMAD R2, R9, R2, R5 ;  /* 0x0000000209027224 */ /* 0x000fc600078e0205 */
[----:B------:R-:W-:-:S05]  /*1300*/  @!P1 SEL R3, R21, R12, !P0 ;  /* 0x0000000c15039207 */ /* 0x000fca0004000000 */
[--C-:B------:R-:W-:Y:S02]  /*1310*/  @!P1 IMAD.IADD R6, R6, 0x1, -R3.reuse ;  /* 0x0000000106069824 */ /* 0x100fe400078e0a03 */
[----:B------:R-:W-:Y:S01]  /*1320*/  @!P1 IMAD R3, R2, R13, R3 ;  /* 0x0000000d02039224 */ /* 0x000fe200078e0203 */
[----:B------:R-:W-:Y:S01]  /*1330*/  IADD3 R2, PT, PT, -R21, RZ, RZ ;  /* 0x000000ff15027210 */ /* 0x000fe20007ffe1ff */
[----:B------:R-:W-:Y:S02]  /*1340*/  @!P1 IMAD R5, R6, R9, R21 ;  /* 0x0000000906059224 */ /* 0x000fe400078e0215 */
[----:B------:R-:W-:Y:S02]  /*1350*/  @!P1 IMAD.MOV.U32 R21, RZ, RZ, R3 ;  /* 0x000000ffff159224 */ /* 0x000fe400078e0003 */
[----:B------:R-:W-:Y:S02]  /*1360*/  IMAD R2, R14, R2, R11 ;  /* 0x000000020e027224 */ /* 0x000fe400078e020b */
[----:B------:R-:W-:-:S02]  /*1370*/  IMAD R20, R5, R4, R7 ;  /* 0x0000000405147224 */ /* 0x000fc400078e0207 */
[----:B------:R-:W-:Y:S02]  /*1380*/  IMAD R21, R21, R14, R2 ;  /* 0x0000000e15157224 */ /* 0x000fe400078e0202 */
.L_x_18:
[----:B------:R-:W-:Y:S05]  /*1390*/  BRA.U UP3, `(.L_x_19) ;  /* 0x0000000103407547 */ /* 0x000fea000b800000 */
[----:B------:R-:W1:Y:S08]  /*13a0*/  LDC.64 R4, c[0x0][0xb10] ;  /* 0x0002c400ff047b82 */ /* 0x000e700000000a00 */
[----:B------:R-:W2:Y:S08]  /*13b0*/  LDC.64 R2, c[0x0][0xb18] ;  /* 0x0002c600ff027b82 */ /* 0x000eb00000000a00 */
[----:B------:R-:W3:Y:S08]  /*13c0*/  LDC R6, c[0x0][0xb20] ;  /* 0x0002c800ff067b82 */ /* 0x000ef00000000800 */
[----:B------:R-:W4:Y:S01]  /*13d0*/  LDC R12, c[0x0][0xb0c] ;  /* 0x0002c300ff0c7b82 */ /* 0x000f220000000800 */
[----:B-1----:R-:W-:-:S05]  /*13e0*/  IMAD.HI.U32 R4, R21, R4, RZ ;  /* 0x0000000415047227 */ /* 0x002fca00078e00ff */
[----:B------:R-:W-:Y:S01]  /*13f0*/  SHF.R.U32.HI R4, RZ, R5, R4 ;  /* 0x00000005ff047219 */ /* 0x000fe20000011604 */
[----:B--2---:R-:W-:Y:S01]  /*1400*/  IMAD.HI.U32 R3, R20, R3, RZ ;  /* 0x0000000314037227 */ /* 0x004fe200078e00ff */
[----:B------:R-:W-:-:S04]  /*1410*/  ISETP.NE.AND P0, PT, R2, 0x1, PT ;  /* 0x000000010200780c */ /* 0x000fc80003f05270 */
[----:B---3--:R-:W-:-:S04]  /*1420*/  SHF.R.U32.HI R3, RZ, R6, R3 ;  /* 0x00000006ff037219 */ /* 0x008fc80000011603 */
[----:B------:R-:W-:Y:S02]  /*1430*/  SEL R3, R20, R3, !P0 ;  /* 0x0000000314037207 */ /* 0x000fe40004000000 */
[----:B----4-:R-:W-:-:S04]  /*1440*/  ISETP.NE.AND P1, PT, R12, 0x1, PT ;  /* 0x000000010c00780c */ /* 0x010fc80003f25270 */
[----:B------:R-:W-:-:S05]  /*1450*/  SEL R6, R21, R4, !P1 ;  /* 0x0000000415067207 */ /* 0x000fca0004800000 */
[----:B------:R-:W-:Y:S02]  /*1460*/  IMAD.IADD R4, R3, 0x1, -R6 ;  /* 0x0000000103047824 */ /* 0x000fe400078e0a06 */
[----:B------:R-:W-:Y:S02]  /*1470*/  IMAD.IADD R3, R6, 0x1, -R3 ;  /* 0x0000000106037824 */ /* 0x000fe400078e0a03 */
[----:B------:R-:W-:Y:S02]  /*1480*/  IMAD R21, R4, R12, R21 ;  /* 0x0000000c04157224 */ /* 0x000fe400078e0215 */
[----:B------:R-:W-:Y:S02]  /*1490*/  IMAD R20, R3, R2, R20 ;  /* 0x0000000203147224 */ /* 0x000fe400078e0214 */
.L_x_19:
[----:B------:R-:W-:Y:S05]  /*14a0*/  BRA.U !UP1, `(.L_x_20) ;  /* 0x00000001090c7547 */ /* 0x000fea000b800000 */
[----:B------:R-:W-:Y:S01]  /*14b0*/  UCGABAR_WAIT ;  /* 0x0000000000007dc7 */ /* 0x000fe20008000000 */
[----:B------:R-:W-:Y:S01]  /*14c0*/  CCTL.IVALL ;  /* 0x00000000ff00798f */ /* 0x000fe20002000000 */
[----:B------:R-:W-:Y:S05]  /*14d0*/  BRA `(.L_x_21) ;  /* 0x0000000000047947 */ /* 0x000fea0003800000 */
.L_x_20:
[----:B------:R-:W-:Y:S06]  /*14e0*/  BAR.SYNC.DEFER_BLOCKING 0x0 ;  /* 0x0000000000007b1d */ /* 0x000fec0000010000 */
.L_x_21:
[----:B------:R-:W-:Y:S05]  /*14f0*/  BRA.U UP2, `(.L_x_22) ;  /* 0x0000001102b87547 */ /* 0x000fea000b800000 */
[----:B------:R-:W1:Y:S01]  /*1500*/  LDCU UR15, c[0x0][0x38c] ;  /* 0x00007180ff0f77ac */ /* 0x000e620008000800 */
[----:B------:R-:W2:Y:S01]  /*1510*/  LDC R9, c[0x0][0x370] ;  /* 0x0000dc00ff097b82 */ /* 0x000ea20000000800 */
[----:B------:R-:W-:Y:S01]  /*1520*/  IMAD.SHL.U32 R16, R11, 0x80, RZ ;  /* 0x000000800b107824 */ /* 0x000fe200078e00ff */
[----:B------:R-:W-:Y:S01]  /*1530*/  PLOP3.LUT P1, PT, PT, PT, UP5, 0x80, 0x8 ;  /* 0x000000000008781c */ /* 0x000fe20003f2f058 */
[----:B------:R-:W-:Y:S01]  /*1540*/  HFMA2 R12, -RZ, RZ, 0, 0 ;  /* 0x00000000ff0c7431 */ /* 0x000fe200000001ff */
[----:B------:R-:W-:Y:S01]  /*1550*/  UISETP.NE.AND UP1, UPT, UR10, URZ, UPT ;  /* 0x000000ff0a00728c */ /* 0x000fe2000bf25270 */
[----:B------:R-:W-:Y:S01]  /*1560*/  ISETP.NE.AND P4, PT, R10, RZ, P5 ;  /* 0x000000ff0a00720c */ /* 0x000fe20002f85270 */
[----:B------:R-:W-:Y:S01]  /*1570*/  IMAD.MOV.U32 R15, RZ, RZ, 0x1 ;  /* 0x00000001ff0f7424 */ /* 0x000fe200078e00ff */
[----:B------:R-:W-:Y:S01]  /*1580*/  PLOP3.LUT P1, PT, P1, PT, PT, 0x8, 0x80 ;  /* 0x000000000080781c */ /* 0x000fe20000f2e170 */
[----:B------:R-:W3:Y:S01]  /*1590*/  LDC R0, c[0x0][0x374] ;  /* 0x0000dd00ff007b82 */ /* 0x000ee20000000800 */
[----:B------:R-:W-:Y:S01]  /*15a0*/  IMAD.MOV.U32 R14, RZ, RZ, RZ ;  /* 0x000000ffff0e7224 */ /* 0x000fe200078e00ff */
[----:B------:R-:W-:Y:S01]  /*15b0*/  MOV R8, 0x1 ;  /* 0x0000000100087802 */ /* 0x000fe20000000f00 */
[----:B------:R-:W-:Y:S01]  /*15c0*/  IMAD.MOV.U32 R10, RZ, RZ, RZ ;  /* 0x000000ffff0a7224 */ /* 0x000fe200078e00ff */
[----:B------:R-:W-:Y:S01]  /*15d0*/  LOP3.LUT R16, R16, 0x80, RZ, 0xc0, !PT ;  /* 0x0000008010107812 */ /* 0x000fe200078ec0ff */
[----:B------:R-:W4:Y:S01]  /*15e0*/  LDCU.64 UR30, c[0x0][0x348] ;  /* 0x00006900ff1e77ac */ /* 0x000f220008000a00 */
[----:B-1----:R-:W-:-:S02]  /*15f0*/  UIADD3 UR4, UPT, UPT, UR15, 0x7f, URZ ;  /* 0x0000007f0f047890 */ /* 0x002fc4000fffe0ff */
[----:B------:R-:W-:Y:S02]  /*1600*/  USEL UR7, UR7, 0x2, UP1 ;  /* 0x0000000207077887 */ /* 0x000fe40008800000 */
[----:B------:R-:W-:Y:S01]  /*1610*/  USHF.R.S32.HI UR22, URZ, 0x1f, UR4 ;  /* 0x0000001fff167899 */ /* 0x000fe20008011404 */
[----:B------:R-:W-:-:S03]  /*1620*/  UMOV UR13, URZ ;  /* 0x000000ff000d7c82 */ /* 0x000fc60008000000 */
[----:B------:R-:W-:Y:S02]  /*1630*/  ULEA.HI UR22, UR22, UR4, URZ, 0x7 ;  /* 0x0000000416167291 */ /* 0x000fe4000f8f38ff */
[----:B------:R-:W-:Y:S02]  /*1640*/  UIADD3 UR4, UPT, UPT, UR15, -0x1, URZ ;  /* 0xffffffff0f047890 */ /* 0x000fe4000fffe0ff */
[----:B------:R-:W-:Y:S02]  /*1650*/  USHF.R.S32.HI UR22, URZ, 0x7, UR22 ;  /* 0x00000007ff167899 */ /* 0x000fe40008011416 */
[----:B------:R-:W-:Y:S02]  /*1660*/  UISETP.GE.U32.AND UP2, UPT, UR4, -0xff, UPT ;  /* 0xffffff010400788c */ /* 0x000fe4000bf46070 */
[----:B------:R-:W-:Y:S02]  /*1670*/  UISETP.LT.U32.AND UP0, UPT, UR22, 0x2, UPT ;  /* 0x000000021600788c */ /* 0x000fe4000bf01070 */
[----:B------:R-:W-:-:S02]  /*1680*/  UIADD3 UR15, UPT, UPT, UR15, 0xfe, URZ ;  /* 0x000000fe0f0f7890 */ /* 0x000fc4000fffe0ff */
[----:B------:R-:W-:-:S04]  /*1690*/  USEL UR21, UR22, 0x2, UP0 ;  /* 0x0000000216157887 */ /* 0x000fc80008000000 */
[----:B------:R-:W-:Y:S02]  /*16a0*/  UIADD3 UR6, UPT, UPT, UR21, -0x1, URZ ;  /* 0xffffffff15067890 */ /* 0x000fe4000fffe0ff */
[----:B------:R-:W-:Y:S02]  /*16b0*/  @UP2 UIADD3 UR6, UPT, UPT, UR21, URZ, URZ ;  /* 0x000000ff15062290 */ /* 0x000fe4000fffe0ff */
[----:B------:R-:W-:Y:S02]  /*16c0*/  UIADD3 UR14, UPT, UPT, UR22, -UR21, URZ ;  /* 0x80000015160e7290 */ /* 0x000fe4000fffe0ff */
[----:B------:R-:W-:Y:S02]  /*16d0*/  UIADD3 UR5, UPT, UPT, UR6, 0x1, URZ ;  /* 0x0000000106057890 */ /* 0x000fe4000fffe0ff */
[----:B--2-4-:R-:W-:-:S12]  /*16e0*/  UIADD3 UR6, UPT, UPT, -UR6, URZ, URZ ;  /* 0x000000ff06067290 */ /* 0x014fd8000fffe1ff */
.L_x_42:
[----:B------:R-:W-:Y:S01]  /*16f0*/  UISETP.NE.AND UP0, UPT, UR37, URZ, UPT ;  /* 0x000000ff2500728c */ /* 0x000fe2000bf05270 */
[----:B------:R-:W1:Y:S08]  /*1700*/  S2UR UR37, SR_CgaCtaId ;  /* 0x00000000002579c3 */ /* 0x000e700000008800 */
[----:B------:R-:W-:Y:S05]  /*1710*/  BRA.U UP0, `(.L_x_23) ;  /* 0x0000000100347547 */ /* 0x000fea000b800000 */
[----:B------:R-:W2:Y:S01]  /*1720*/  S2R R2, SR_CgaCtaId ;  /* 0x0000000000027919 */ /* 0x000ea20000008800 */
[----:B------:R-:W-:-:S04]  /*1730*/  MOV R3, 0x400 ;  /* 0x0000040000037802 */ /* 0x000fc80000000f00 */
[----:B--2---:R-:W-:Y:S02]  /*1740*/  LEA R3, R2, R3, 0x18 ;  /* 0x0000000302037211 */ /* 0x004fe400078ec0ff */
[----:B------:R-:W-:-:S03]  /*1750*/  SHF.L.U32 R2, R8, 0x1f, RZ ;  /* 0x0000001f08027819 */ /* 0x000fc600000006ff */
[----:B------:R-:W-:-:S04]  /*1760*/  IMAD R3, R10, 0x8, R3 ;  /* 0x000000080a037824 */ /* 0x000fc800078e0203 */
[----:B------:R-:W2:Y:S02]  /*1770*/  SYNCS.PHASECHK.TRANS64.TRYWAIT P0, [R3+URZ+0xc0], R2 ;  /* 0x0000c002030075a7 */ /* 0x000ea400080011ff */
[----:B--2---:R-:W-:Y:S05]  /*1780*/  @!P0 BRA `(.L_x_24) ;  /* 0x0000009c009c8947 */ /* 0x004fea0003800000 */
.L_x_145:
[----:B------:R-:W-:Y:S01]  /*1790*/  VIADD R10, R10, 0x1 ;  /* 0x000000010a0a7836 */ /* 0x000fe20000000000 */
[----:B------:R2:W-:Y:S04]  /*17a0*/  SYNCS.ARRIVE.TRANS64.A1T0 RZ, [R3+URZ+0xb0], RZ ;  /* 0x0000b0ff03ff79a7 */ /* 0x0005e800081000ff */
[----:B------:R-:W-:-:S04]  /*17b0*/  ISETP.NE.AND P0, PT, R10, 0x2, PT ;  /* 0x000000020a00780c */ /* 0x000fc80003f05270 */
[----:B------:R-:W-:Y:S02]  /*17c0*/  SEL R10, R10, RZ, P0 ;  /* 0x000000ff0a0a7207 */ /* 0x000fe40000000000 */
[----:B--2---:R-:W-:-:S04]  /*17d0*/  SEL R3, RZ, 0x1, P0 ;  /* 0x00000001ff037807 */ /* 0x004fc80000000000 */
[----:B------:R-:W-:-:S07]  /*17e0*/  LOP3.LUT R8, R8, R3, RZ, 0x3c, !PT ;  /* 0x0000000308087212 */ /* 0x000fce00078e3cff */
.L_x_23:
[----:B------:R-:W-:Y:S01]  /*17f0*/  UMOV UR4, 0x400 ;  /* 0x0000040000047882 */ /* 0x000fe20000000000 */
[----:B------:R-:W-:Y:S01]  /*1800*/  LEA.HI R3, R21, R21, RZ, 0x1 ;  /* 0x0000001515037211 */ /* 0x000fe200078f08ff */
[----:B-1----:R-:W-:Y:S01]  /*1810*/  ULEA UR4, UR37, UR4, 0x18 ;  /* 0x0000000425047291 */ /* 0x002fe2000f8ec0ff */
[----:B------:R-:W-:Y:S01]  /*1820*/  SHF.L.U32 R2, R15, 0x1f, RZ ;  /* 0x0000001f0f027819 */ /* 0x000fe200000006ff */
[----:B------:R-:W-:Y:S01]  /*1830*/  UISETP.GE.U32.AND UP0, UPT, UR15, 0xff, UPT ;  /* 0x000000ff0f00788c */ /* 0x000fe2000bf06070 */
[C---:B------:R-:W-:Y:S01]  /*1840*/  R2UR UR9, R16.reuse ;  /* 0x00000000100972ca */ /* 0x040fe200000e0000 */
[----:B------:R-:W-:Y:S01]  /*1850*/  ULEA UR8, UR13, UR4, 0x3 ;  /* 0x000000040d087291 */ /* 0x000fe2000f8e18ff */
[----:B------:R-:W-:Y:S01]  /*1860*/  IMAD.SHL.U32 R3, R3, 0x80, RZ ;  /* 0x0000008003037824 */ /* 0x000fe200078e00ff */
[----:B------:R-:W-:Y:S01]  /*1870*/  R2UR UR19, R16 ;  /* 0x00000000101372ca */ /* 0x000fe200000e0000 */
[----:B------:R-:W-:-:S03]  /*1880*/  UMOV UR23, URZ ;  /* 0x000000ff00177c82 */ /* 0x000fc60008000000 */
[----:B------:R-:W-:-:S03]  /*1890*/  R2UR UR35, R3 ;  /* 0x00000000032372ca */ /* 0x000fc600000e0000 */
[----:B------:R1:W2:Y:S01]  /*18a0*/  SYNCS.PHASECHK.TRANS64.TRYWAIT P0, [UR8+0x10], R2 ;  /* 0x00001002ff0075a7 */ /* 0x0002a20008001108 */
[----:B------:R-:W-:-:S09]  /*18b0*/  R2UR UR8, R20 ;  /* 0x00000000140872ca */ /* 0x000fd200000e0000 */
[----:B------:R-:W-:-:S04]  /*18c0*/  ULOP3.LUT UR35, UR9, 0xffffff00, UR35, 0xf8, !UPT ;  /* 0xffffff0009237892 */ /* 0x000fc8000f8ef823 */
[----:B------:R-:W-:Y:S01]  /*18d0*/  ULEA UR19, UR8, UR19, 0x8 ;  /* 0x0000001308137291 */ /* 0x000fe2000f8e40ff */
[----:B------:R-:W-:Y:S11]  /*18e0*/  BRA.U !UP0, `(.L_x_25) ;  /* 0x0000000108ec7547 */ /* 0x000ff6000b800000 */
[----:B------:R-:W-:Y:S01]  /*18f0*/  UMOV UR29, UR6 ;  /* 0x00000006001d7c82 */ /* 0x000fe20008000000 */
[----:B------:R-:W-:Y:S01]  /*1900*/  UMOV UR44, UR13 ;  /* 0x0000000d002c7c82 */ /* 0x000fe20008000000 */
[----:B------:R-:W-:-:S05]  /*1910*/  UMOV UR26, 0x40 ;  /* 0x00000040001a7882 */ /* 0x000fca0000000000 */
.L_x_31:
[----:B------:R-:W-:Y:S01]  /*1920*/  ULEA UR33, UR44, UR4, 0x3 ;  /* 0x000000042c217291 */ /* 0x000fe2000f8e18ff */
[----:B------:R-:W-:Y:S01]  /*1930*/  @P5 MOV R3, 0x20000 ;  /* 0x0002000000035802 */ /* 0x000fe20000000f00 */
[----:B-12---:R-:W-:Y:S10]  /*1940*/  @P0 BRA `(.L_x_26) ;  /* 0x00000000000c0947 */ /* 0x006ff40003800000 */
[----:B------:R-:W-:-:S04]  /*1950*/  SHF.L.U32 R5, R15, 0x1f, RZ ;  /* 0x0000001f0f057819 */ /* 0x000fc800000006ff */
[----:B------:R-:W2:Y:S02]  /*1960*/  SYNCS.PHASECHK.TRANS64.TRYWAIT P0, [UR33+0x10], R5 ;  /* 0x00001005ff0075a7 */ /* 0x000ea40008001121 */
[----:B--2---:R-:W-:Y:S05]  /*1970*/  @!P0 BRA `(.L_x_27) ;  /* 0x0000009c00348947 */ /* 0x004fea0003800000 */
.L_x_26:
[----:B------:R2:W-:Y:S01]  /*1980*/  @P5 SYNCS.ARRIVE.TRANS64 RZ, [UR33], R3 ;  /* 0x00000003ffff59a7 */ /* 0x0005e20008000021 */
[----:B------:R-:W-:Y:S02]  /*1990*/  ULOP3.LUT UR8, UR7, 0x2, URZ, 0xfc, !UPT ;  /* 0x0000000207087892 */ /* 0x000fe4000f8efcff */
[----:B------:R-:W-:Y:S02]  /*19a0*/  UIADD3 UR29, UPT, UPT, UR29, 0x1, URZ ;  /* 0x000000011d1d7890 */ /* 0x000fe4000fffe0ff */
[----:B------:R-:W-:Y:S02]  /*19b0*/  UISETP.NE.AND UP0, UPT, UR8, 0x2, UPT ;  /* 0x000000020800788c */ /* 0x000fe4000bf05270 */
[----:B------:R-:W-:-:S07]  /*19c0*/  UISETP.NE.AND UP2, UPT, UR29, 0x1, UPT ;  /* 0x000000011d00788c */ /* 0x000fce000bf45270 */
[----:B------:R-:W-:Y:S05]  /*19d0*/  BRA.U UP0, `(.L_x_28) ;  /* 0x0000000100047547 */ /* 0x000fea000b800000 */
[----:B------:R-:W-:Y:S05]  /*19e0*/  BPT.TRAP 0x1 ;  /* 0x000000040000795c */ /* 0x000fea0000300000 */
.L_x_28:
[----:B------:R-:W-:Y:S04]  /*19f0*/  BSSY.RECONVERGENT B0, `(.L_x_29) ;  /* 0x0000003000007945 */ /* 0x000fe80003800200 */
[----:B------:R-:W-:Y:S05]  /*1a00*/  @!P4 BRA `(.L_x_30) ;  /* 0x000000000004c947 */ /* 0x000fea0003800000 */
[----:B------:R-:W-:Y:S05]  /*1a10*/  BPT.TRAP 0x1 ;  /* 0x000000040000795c */ /* 0x000fea0000300000 */
.L_x_30:
[----:B------:R-:W-:Y:S05]  /*1a20*/  BSYNC.RECONVERGENT B0 ;  /* 0x0000000000007941 */ /* 0x000fea0003800200 */
.L_x_29:
[----:B------:R-:W-:Y:S02]  /*1a30*/  UIADD3 UR13, UPT, UPT, UR44, 0x1, URZ ;  /* 0x000000012c0d7890 */ /* 0x000fe4000fffe0ff */
[----:B------:R-:W-:Y:S02]  /*1a40*/  UIADD3 UR42, UP1, UPT, UR30, 0x80, URZ ;  /* 0x000000801e2a7890 */ /* 0x000fe4000ff3e0ff */
[----:B------:R-:W-:Y:S02]  /*1a50*/  UISETP.NE.AND UP0, UPT, UR13, 0x2, UPT ;  /* 0x000000020d00788c */ /* 0x000fe4000bf05270 */
[----:B------:R-:W-:Y:S02]  /*1a60*/  UIADD3 UR34, UPT, UPT, UR26, -0x40, URZ ;  /* 0xffffffc01a227890 */ /* 0x000fe4000fffe0ff */
[----:B------:R-:W-:Y:S02]  /*1a70*/  USEL UR9, URZ, 0x1, UP0 ;  /* 0x00000001ff097887 */ /* 0x000fe40008000000 */
[----:B------:R-:W-:-:S02]  /*1a80*/  USEL UR13, UR13, URZ, UP0 ;  /* 0x000000ff0d0d7287 */ /* 0x000fc40008000000 */
[----:B------:R-:W-:Y:S02]  /*1a90*/  UIADD3 UR40, UP0, UPT, UR30, 0x180, URZ ;  /* 0x000001801e287890 */ /* 0x000fe4000ff1e0ff */
[----:B------:R-:W-:Y:S01]  /*1aa0*/  ULEA UR8, UR13, UR4, 0x3 ;  /* 0x000000040d087291 */ /* 0x000fe2000f8e18ff */
[----:B------:R-:W-:Y:S01]  /*1ab0*/  LOP3.LUT R15, R15, UR9, RZ, 0x3c, !PT ;  /* 0x000000090f0f7c12 */ /* 0x000fe2000f8e3cff */
[----:B------:R-:W-:Y:S02]  /*1ac0*/  ULOP3.LUT UR33, UR33, 0xfefffff8, URZ, 0xc0, !UPT ;  /* 0xfefffff821217892 */ /* 0x000fe4000f8ec0ff */
[----:B------:R-:W-:Y:S01]  /*1ad0*/  UIADD3.X UR43, UPT, UPT, URZ, UR31, URZ, UP1, !UPT ;  /* 0x0000001fff2b7290 */ /* 0x000fe20008ffe4ff */
[----:B-1----:R-:W-:Y:S01]  /*1ae0*/  SHF.L.U32 R2, R15, 0x1f, RZ ;  /* 0x0000001f0f027819 */ /* 0x002fe200000006ff */
[----:B------:R-:W-:Y:S01]  /*1af0*/  UIADD3.X UR41, UPT, UPT, URZ, UR31, URZ, UP0, !UPT ;  /* 0x0000001fff297290 */ /* 0x000fe200087fe4ff */
[----:B------:R-:W-:Y:S02]  /*1b00*/  UMOV UR38, 0x0 ;  /* 0x0000000000267882 */ /* 0x000fe40000000000 */
[----:B------:R4:W1:Y:S01]  /*1b10*/  SYNCS.PHASECHK.TRANS64.TRYWAIT P0, [UR8+0x10], R2 ;  /* 0x00001002ff0075a7 */ /* 0x0008620008001108 */
[----:B------:R-:W-:Y:S01]  /*1b20*/  ULEA UR8, UR44, UR4, 0xf ;  /* 0x000000042c087291 */ /* 0x000fe2000f8e78ff */
[----:B------:R-:W-:Y:S01]  /*1b30*/  UMOV UR39, 0x10000000 ;  /* 0x1000000000277882 */ /* 0x000fe20000000000 */
[----:B------:R-:W-:-:S02]  /*1b40*/  UMOV UR27, UR35 ;  /* 0x00000023001b7c82 */ /* 0x000fc40008000000 */
[----:B------:R-:W-:Y:S02]  /*1b50*/  UIADD3 UR32, UPT, UPT, UR8, 0x10800, URZ ;  /* 0x0001080008207890 */ /* 0x000fe4000fffe0ff */
[----:B------:R-:W-:Y:S02]  /*1b60*/  UIADD3 UR24, UPT, UPT, UR8, 0x14800, URZ ;  /* 0x0001480008187890 */ /* 0x000fe4000fffe0ff */
[----:B------:R-:W-:Y:S02]  /*1b70*/  UIADD3 UR16, UPT, UPT, UR8, 0x20800, URZ ;  /* 0x0002080008107890 */ /* 0x000fe4000fffe0ff */
[----:B------:R-:W-:Y:S01]  /*1b80*/  UIADD3 UR8, UPT, UPT, UR8, 0x24800, URZ ;  /* 0x0002480008087890 */ /* 0x000fe2000fffe0ff */
[----:B------:R-:W-:Y:S01]  /*1b90*/  UMOV UR28, UR36 ;  /* 0x00000024001c7c82 */ /* 0x000fe20008000000 */
[----:B------:R-:W-:Y:S01]  /*1ba0*/  UMOV UR25, UR33 ;  /* 0x0000002100197c82 */ /* 0x000fe20008000000 */
[----:B------:R-:W-:Y:S01]  /*1bb0*/  UMOV UR20, UR36 ;  /* 0x0000002400147c82 */ /* 0x000fe20008000000 */
[----:B------:R-:W-:Y:S01]  /*1bc0*/  UMOV UR17, UR33 ;  /* 0x0000002100117c82 */ /* 0x000fe20008000000 */
[----:B------:R-:W-:Y:S01]  /*1bd0*/  UMOV UR18, UR34 ;  /* 0x0000002200127c82 */ /* 0x000fe20008000000 */
[----:B------:R-:W-:Y:S01]  /*1be0*/  UTMALDG.3D.2CTA [UR32], [UR42], desc[UR38] ;  /* 0x000026202a0075b4 */ /* 0x000fe20008211000 */
[----:B------:R-:W-:Y:S01]  /*1bf0*/  UMOV UR10, UR26 ;  /* 0x0000001a000a7c82 */ /* 0x000fe20008000000 */
[----:B------:R-:W-:Y:S01]  /*1c00*/  UMOV UR11, UR19 ;  /* 0x00000013000b7c82 */ /* 0x000fe20008000000 */
[----:B------:R-:W-:Y:S01]  /*1c10*/  UMOV UR12, UR36 ;  /* 0x00000024000c7c82 */ /* 0x000fe20008000000 */
[----:B------:R-:W-:Y:S01]  /*1c20*/  UMOV UR9, UR33 ;  /* 0x0000002100097c82 */ /* 0x000fe20008000000 */
[----:B------:R-:W-:Y:S01]  /*1c30*/  UMOV UR23, UR5 ;  /* 0x0000000500177c82 */ /* 0x000fe20008000000 */
[----:B------:R-:W-:Y:S01]  /*1c40*/  UMOV UR44, UR13 ;  /* 0x0000000d002c7c82 */ /* 0x000fe20008000000 */
[----:B------:R2:W-:Y:S01]  /*1c50*/  UTMALDG.3D.2CTA [UR24], [UR42], desc[UR38] ;  /* 0x000026182a0075b4 */ /* 0x0005e20008211000 */
[----:B------:R4:W-:Y:S01]  /*1c60*/  UTMALDG.3D.2CTA [UR16], [UR40], desc[UR38] ;  /* 0x00002610280075b4 */ /* 0x0009e20008211000 */
[----:B------:R4:W-:Y:S01]  /*1c70*/  UTMALDG.3D.2CTA [UR8], [UR40], desc[UR38] ;  /* 0x00002608280075b4 */ /* 0x0009e20008211000 */
[----:B--2---:R-:W-:Y:S01]  /*1c80*/  UIADD3 UR26, UPT, UPT, UR26, 0x80, URZ ;  /* 0x000000801a1a7890 */ /* 0x004fe2000fffe0ff */
[----:B----4-:R-:W-:Y:S11]  /*1c90*/  BRA.U UP2, `(.L_x_31) ;  /* 0xfffffffd02207547 */ /* 0x010ff6000b83ffff */
.L_x_25:
[----:B------:R-:W-:Y:S01]  /*1ca0*/  ULEA UR8, UR13, UR4, 0x3 ;  /* 0x000000040d087291 */ /* 0x000fe2000f8e18ff */
[----:B-1----:R-:W-:Y:S01]  /*1cb0*/  SHF.L.U32 R2, R15, 0x1f, RZ ;  /* 0x0000001f0f027819 */ /* 0x002fe200000006ff */
[----:B------:R-:W-:Y:S01]  /*1cc0*/  @!P1 SYNCS.ARRIVE.TRANS64.A1T0 RZ, [UR4+0x68], RZ ;  /* 0x000068ffffff99a7 */ /* 0x000fe20008100004 */
[----:B------:R-:W-:-:S06]  /*1cd0*/  UISETP.GT.AND UP0, UPT, UR22, UR21, UPT ;  /* 0x000000151600728c */ /* 0x000fcc000bf04270 */
[----:B--2---:R1:W2:Y:S03]  /*1ce0*/  SYNCS.PHASECHK.TRANS64.TRYWAIT P0, [UR8+0x10], R2 ;  /* 0x00001002ff0075a7 */ /* 0x0042a60008001108 */
[----:B------:R-:W-:Y:S05]  /*1cf0*/  BRA.U !UP0, `(.L_x_32) ;  /* 0x0000000108e47547 */ /* 0x000fea000b800000 */
[----:B------:R-:W-:Y:S01]  /*1d00*/  UIADD3 UR29, UPT, UPT, UR14, UR23, URZ ;  /* 0x000000170e1d7290 */ /* 0x000fe2000fffe0ff */
[----:B------:R-:W-:-:S11]  /*1d10*/  UMOV UR44, UR13 ;  /* 0x0000000d002c7c82 */ /* 0x000fd60008000000 */
.L_x_38:
[----:B------:R-:W-:Y:S01]  /*1d20*/  ULEA UR33, UR44, UR4, 0x3 ;  /* 0x000000042c217291 */ /* 0x000fe2000f8e18ff */
[----:B--2---:R-:W-:Y:S01]  /*1d30*/  @P5 MOV R3, 0x20000 ;  /* 0x0002000000035802 */ /* 0x004fe20000000f00 */
[----:B-12---:R-:W-:Y:S10]  /*1d40*/  @P0 BRA `(.L_x_33) ;  /* 0x00000000000c0947 */ /* 0x006ff40003800000 */
[----:B------:R-:W-:-:S04]  /*1d50*/  SHF.L.U32 R5, R15, 0x1f, RZ ;  /* 0x0000001f0f057819 */ /* 0x000fc800000006ff */
[----:B------:R-:W2:Y:S02]  /*1d60*/  SYNCS.PHASECHK.TRANS64.TRYWAIT P0, [UR33+0x10], R5 ;  /* 0x00001005ff0075a7 */ /* 0x000ea40008001121 */
[----:B--2---:R-:W-:Y:S05]  /*1d70*/  @!P0 BRA `(.L_x_34) ;  /* 0x00000098004c8947 */ /* 0x004fea0003800000 */
.L_x_33:
[----:B------:R2:W-:Y:S01]  /*1d80*/  @P5 SYNCS.ARRIVE.TRANS64 RZ, [UR33], R3 ;  /* 0x00000003ffff59a7 */ /* 0x0005e20008000021 */
[----:B------:R-:W-:-:S04]  /*1d90*/  ULOP3.LUT UR8, UR7, 0x2, URZ, 0xfc, !UPT ;  /* 0x0000000207087892 */ /* 0x000fc8000f8efcff */
[----:B------:R-:W-:-:S09]  /*1da0*/  UISETP.NE.AND UP0, UPT, UR8, 0x2, UPT ;  /* 0x000000020800788c */ /* 0x000fd2000bf05270 */
[----:B------:R-:W-:Y:S05]  /*1db0*/  BRA.U UP0, `(.L_x_35) ;  /* 0x0000000100047547 */ /* 0x000fea000b800000 */
[----:B------:R-:W-:Y:S05]  /*1dc0*/  BPT.TRAP 0x1 ;  /* 0x000000040000795c */ /* 0x000fea0000300000 */
.L_x_35:
[----:B------:R-:W-:Y:S04]  /*1dd0*/  BSSY.RECONVERGENT B0, `(.L_x_36) ;  /* 0x0000003000007945 */ /* 0x000fe80003800200 */
[----:B------:R-:W-:Y:S05]  /*1de0*/  @!P4 BRA `(.L_x_37) ;  /* 0x000000000004c947 */ /* 0x000fea0003800000 */
[----:B------:R-:W-:Y:S05]  /*1df0*/  BPT.TRAP 0x1 ;  /* 0x000000040000795c */ /* 0x000fea0000300000 */
.L_x_37:
[----:B------:R-:W-:Y:S05]  /*1e00*/  BSYNC.RECONVERGENT B0 ;  /* 0x0000000000007941 */ /* 0x000fea0003800200 */
.L_x_36:
[----:B------:R-:W-:Y:S02]  /*1e10*/  UIADD3 UR13, UPT, UPT, UR44, 0x1, URZ ;  /* 0x000000012c0d7890 */ /* 0x000fe4000fffe0ff */
[----:B------:R-:W-:Y:S02]  /*1e20*/  UIADD3 UR42, UP1, UPT, UR30, 0x80, URZ ;  /* 0x000000801e2a7890 */ /* 0x000fe4000ff3e0ff */
[----:B------:R-:W-:Y:S02]  /*1e30*/  UISETP.NE.AND UP0, UPT, UR13, 0x2, UPT ;  /* 0x000000020d00788c */ /* 0x000fe4000bf05270 */
[----:B------:R-:W-:Y:S02]  /*1e40*/  USHF.L.U32 UR34, UR23, 0x7, URZ ;  /* 0x0000000717227899 */ /* 0x000fe400080006ff */
        /* <DEDUP_REMOVED lines=8> */
[----:B------:R-:W-:Y:S02]  /*1ed0*/  UIADD3 UR26, UPT, UPT, UR34, 0x40, URZ ;  /* 0x00000040221a7890 */ /* 0x000fe4000fffe0ff */
[----:B------:R-:W-:Y:S01]  /*1ee0*/  UIADD3.X UR41, UPT, UPT, URZ, UR31, URZ, UP0, !UPT ;  /* 0x0000001fff297290 */ /* 0x000fe200087fe4ff */
[----:B------:R4:W1:Y:S01]  /*1ef0*/  SYNCS.PHASECHK.TRANS64.TRYWAIT P0, [UR8+0x10], R2 ;  /* 0x00001002ff0075a7 */ /* 0x0008620008001108 */
[----:B------:R-:W-:Y:S01]  /*1f00*/  ULEA UR8, UR44, UR4, 0xf ;  /* 0x000000042c087291 */ /* 0x000fe2000f8e78ff */
[----:B------:R-:W-:Y:S01]  /*1f10*/  UMOV UR38, 0x0 ;  /* 0x0000000000267882 */ /* 0x000fe20000000000 */
[----:B------:R-:W-:-:S02]  /*1f20*/  UMOV UR39, 0x10000000 ;  /* 0x1000000000277882 */ /* 0x000fc40000000000 */
        /* <DEDUP_REMOVED lines=9> */
[----:B------:R-:W-:Y:S01]  /*1fc0*/  UMOV UR18, UR34 ;  /* 0x0000002200127c82 */ /* 0x000fe20008000000 */
[----:B------:R4:W-:Y:S01]  /*1fd0*/  UTMALDG.3D.2CTA [UR32], [UR42], desc[UR38] ;  /* 0x000026202a0075b4 */ /* 0x0009e20008211000 */
[----:B------:R-:W-:Y:S01]  /*1fe0*/  UMOV UR11, UR19 ;  /* 0x00000013000b7c82 */ /* 0x000fe20008000000 */
[----:B------:R-:W-:Y:S01]  /*1ff0*/  UMOV UR12, UR36 ;  /* 0x00000024000c7c82 */ /* 0x000fe20008000000 */
[----:B------:R-:W-:Y:S01]  /*2000*/  UMOV UR9, UR33 ;  /* 0x0000002100097c82 */ /* 0x000fe20008000000 */
[----:B------:R-:W-:Y:S01]  /*2010*/  UMOV UR10, UR26 ;  /* 0x0000001a000a7c82 */ /* 0x000fe20008000000 */
[----:B------:R-:W-:Y:S01]  /*2020*/  UIADD3 UR23, UPT, UPT, UR23, 0x1, URZ ;  /* 0x0000000117177890 */ /* 0x000fe2000fffe0ff */
[----:B------:R-:W-:Y:S01]  /*2030*/  UMOV UR44, UR13 ;  /* 0x0000000d002c7c82 */ /* 0x000fe20008000000 */
[----:B------:R4:W-:Y:S02]  /*2040*/  UTMALDG.3D.2CTA [UR24], [UR42], desc[UR38] ;  /* 0x000026182a0075b4 */ /* 0x0009e40008211000 */
[----:B------:R-:W-:Y:S01]  /*2050*/  UISETP.NE.AND UP0, UPT, UR23, UR29, UPT ;  /* 0x0000001d1700728c */ /* 0x000fe2000bf05270 */
[----:B------:R4:W-:Y:S01]  /*2060*/  UTMALDG.3D.2CTA [UR16], [UR40], desc[UR38] ;  /* 0x00002610280075b4 */ /* 0x0009e20008211000 */
[----:B------:R4:W-:Y:S07]  /*2070*/  UTMALDG.3D.2CTA [UR8], [UR40], desc[UR38] ;  /* 0x00002608280075b4 */ /* 0x0009ee0008211000 */
[----:B----4-:R-:W-:Y:S05]  /*2080*/  BRA.U UP0, `(.L_x_38) ;  /* 0xfffffffd00247547 */ /* 0x010fea000b83ffff */
.L_x_32:
[----:B-1----:R-:W-:Y:S01]  /*2090*/  LEA R2, R14, UR4, 0x3 ;  /* 0x000000040e027c11 */ /* 0x002fe2000f8e18ff */
[----:B------:R-:W-:Y:S01]  /*20a0*/  NOP ;  /* 0x0000000000007918 */ /* 0x000fe20000000000 */
[----:B--2---:R-:W-:Y:S02]  /*20b0*/  SHF.L.U32 R3, R12, 0x1f, RZ ;  /* 0x0000001f0c037819 */ /* 0x004fe400000006ff */
[----:B------:R-:W-:Y:S02]  /*20c0*/  LEA R4, R14, UR4, 0x4 ;  /* 0x000000040e047c11 */ /* 0x000fe4000f8e20ff */
[----:B------:R-:W1:Y:S02]  /*20d0*/  SYNCS.PHASECHK.TRANS64.TRYWAIT P0, [R2+URZ+0x70], R3 ;  /* 0x00007003020075a7 */ /* 0x000e6400080011ff */
[----:B-1----:R-:W-:Y:S05]  /*20e0*/  @!P0 BRA `(.L_x_39) ;  /* 0x0000009400888947 */ /* 0x002fea0003800000 */
.L_x_148:
[----:B------:R-:W2:Y:S01]  /*20f0*/  LDS.128 R4, [R4+0xe0] ;  /* 0x0000e00004047984 */ /* 0x000ea20000000c00 */
[----:B------:R-:W-:Y:S01]  /*2100*/  ISETP.GE.AND P0, PT, R72, 0x1, PT ;  /* 0x000000014800780c */ /* 0x000fe20003f06270 */
[----:B-1----:R-:W-:Y:S01]  /*2110*/  VIADD R2, R2, 0x80 ;  /* 0x0000008002027836 */ /* 0x002fe20000000000 */
[----:B------:R-:W-:Y:S01]  /*2120*/  @!PT LDS RZ, [RZ] ;  /* 0x00000000fffff984 */ /* 0x000fe20000000800 */
[----:B------:R-:W-:Y:S01]  /*2130*/  @!PT LDS RZ, [RZ] ;  /* 0x00000000fffff984 */ /* 0x000fe20000000800 */
[----:B------:R-:W-:Y:S01]  /*2140*/  @!PT LDS RZ, [RZ] ;  /* 0x00000000fffff984 */ /* 0x000fe20000000800 */
[----:B------:R-:W-:Y:S01]  /*2150*/  @!PT LDS RZ, [RZ] ;  /* 0x00000000fffff984 */ /* 0x000fe20000000800 */
[----:B------:R1:W-:Y:S06]  /*2160*/  MEMBAR.ALL.CTA ;  /* 0x0000000000007992 */ /* 0x0003ec0000008000 */
[----:B-1----:R-:W1:Y:S01]  /*2170*/  FENCE.VIEW.ASYNC.S ;  /* 0x00000000000073c6 */ /* 0x002e620000000000 */
[----:B------:R-:W-:-:S04]  /*2180*/  PRMT R2, RZ, 0x654, R2 ;  /* 0x00000654ff027816 */ /* 0x000fc80000000002 */
[----:B-1----:R1:W-:Y:S01]  /*2190*/  SYNCS.ARRIVE.TRANS64.RED.A1T0 RZ, [R2+URZ], RZ ;  /* 0x000000ff02ff79a7 */ /* 0x0023e200081004ff */
[----:B--2---:R-:W-:-:S13]  /*21a0*/  LOP3.LUT P2, RZ, R6, 0x1, RZ, 0xc0, !PT ;  /* 0x0000000106ff7812 */ /* 0x004fda000784c0ff */
[----:B------:R-:W-:Y:S01]  /*21b0*/  @P2 SHF.R.U32.HI R3, RZ, 0x10, R5 ;  /* 0x00000010ff032819 */ /* 0x000fe20000011605 */
[----:B------:R-:W-:Y:S01]  /*21c0*/  VOTEU.ANY UP0, P2 ;  /* 0x0000000000ff7886 */ /* 0x000fe20001000100 */
[----:B------:R-:W-:Y:S02]  /*21d0*/  @P2 MOV R13, R4 ;  /* 0x00000004000d2202 */ /* 0x000fe40000000f00 */
[----:B------:R-:W-:Y:S02]  /*21e0*/  @P2 R2UR.BROADCAST UR8, R3 ;  /* 0x00000000030822ca */ /* 0x000fe400008e0000 */
[----:B------:R-:W-:-:S11]  /*21f0*/  @P2 LOP3.LUT R11, R5, 0xffff, RZ, 0xc0, !PT ;  /* 0x0000ffff050b2812 */ /* 0x000fd600078ec0ff */
[----:B------:R-:W-:Y:S01]  /*2200*/  @UP0 UMOV UR36, UR8 ;  /* 0x0000000800240c82 */ /* 0x000fe20008000000 */
[----:B-1----:R-:W-:Y:S05]  /*2210*/  @!P0 BRA `(.L_x_40) ;  /* 0x0000000000b88947 */ /* 0x002fea0003800000 */
[----:B------:R-:W3:Y:S01]  /*2220*/  LDC.64 R4, c[0x0][0xb18] ;  /* 0x0002c600ff047b82 */ /* 0x000ee20000000a00 */
[----:B------:R-:W-:-:S07]  /*2230*/  ISETP.NE.AND P3, PT, R72, 0x1, PT ;  /* 0x000000014800780c */ /* 0x000fce0003f65270 */
[----:B------:R-:W1:Y:S08]  /*2240*/  LDC.64 R6, c[0x0][0xb10] ;  /* 0x0002c400ff067b82 */ /* 0x000e700000000a00 */
[----:B------:R-:W2:Y:S08]  /*2250*/  LDC R17, c[0x0][0xb20] ;  /* 0x0002c800ff117b82 */ /* 0x000eb00000000800 */
[----:B------:R-:W4:Y:S01]  /*2260*/  LDC R18, c[0x0][0xb0c] ;  /* 0x0002c300ff127b82 */ /* 0x000f220000000800 */
[----:B---3--:R-:W-:Y:S01]  /*2270*/  IMAD.HI.U32 R22, R0, R5, RZ ;  /* 0x0000000500167227 */ /* 0x008fe200078e00ff */
[----:B------:R-:W-:-:S06]  /*2280*/  ISETP.NE.AND P0, PT, R4, 0x1, PT ;  /* 0x000000010400780c */ /* 0x000fcc0003f05270 */
[----:B------:R-:W3:Y:S01]  /*2290*/  LDC.64 R2, c[0x0][0xb28] ;  /* 0x0002ca00ff027b82 */ /* 0x000ee20000000a00 */
[----:B-1----:R-:W-:-:S04]  /*22a0*/  IMAD.HI.U32 R20, R9, R6, RZ ;  /* 0x0000000609147227 */ /* 0x002fc800078e00ff */
[----:B------:R-:W-:Y:S01]  /*22b0*/  IMAD.HI.U32 R24, R13, R6, RZ ;  /* 0x000000060d187227 */ /* 0x000fe200078e00ff */
[----:B------:R-:W-:Y:S02]  /*22c0*/  SHF.R.U32.HI R20, RZ, R7, R20 ;  /* 0x00000007ff147219 */ /* 0x000fe40000011614 */
[----:B--2---:R-:W-:Y:S01]  /*22d0*/  SHF.R.U32.HI R19, RZ, R17, R22 ;  /* 0x00000011ff137219 */ /* 0x004fe20000011616 */
[----:B------:R-:W-:Y:S01]  /*22e0*/  IMAD.HI.U32 R22, R11, R5, RZ ;  /* 0x000000050b167227 */ /* 0x000fe200078e00ff */
[----:B------:R-:W-:Y:S02]  /*22f0*/  SHF.R.U32.HI R24, RZ, R7, R24 ;  /* 0x00000007ff187219 */ /* 0x000fe40000011618 */
[----:B------:R-:W-:Y:S02]  /*2300*/  SEL R19, R0, R19, !P0 ;  /* 0x0000001300137207 */ /* 0x000fe40004000000 */
[----:B------:R-:W-:Y:S02]  /*2310*/  SHF.R.U32.HI R22, RZ, R17, R22 ;  /* 0x00000011ff167219 */ /* 0x000fe40000011616 */
[----:B----4-:R-:W-:-:S02]  /*2320*/  ISETP.NE.AND P1, PT, R18, 0x1, PT ;  /* 0x000000011200780c */ /* 0x010fc40003f25270 */
[----:B------:R-:W-:Y:S02]  /*2330*/  SEL R5, R11, R22, !P0 ;  /* 0x000000160b057207 */ /* 0x000fe40004000000 */
[----:B------:R-:W-:Y:S02]  /*2340*/  SEL R21, R9, R20, !P1 ;  /* 0x0000001409157207 */ /* 0x000fe40004800000 */
[----:B------:R-:W-:Y:S01]  /*2350*/  SEL R7, R13, R24, !P1 ;  /* 0x000000180d077207 */ /* 0x000fe20004800000 */
[----:B---3--:R-:W-:Y:S01]  /*2360*/  IMAD.HI.U32 R20, R19, R2, RZ ;  /* 0x0000000213147227 */ /* 0x008fe200078e00ff */
[----:B------:R-:W-:-:S03]  /*2370*/  IADD3 R17, PT, PT, -R5, RZ, RZ ;  /* 0x000000ff05117210 */ /* 0x000fc60007ffe1ff */
        /* <DEDUP_REMOVED lines=11> */
[----:B------:R-:W-:-:S04]  /*2430*/  @!P0 IMAD.HI.U32 R20, R7, R2, RZ ;  /* 0x0000000207148227 */ /* 0x000fc800078e00ff */
[----:B------:R-:W-:Y:S01]  /*2440*/  IMAD.MOV R2, RZ, RZ, -R6 ;  /* 0x000000ffff027224 */ /* 0x000fe200078e0a06 */
[----:B------:R-:W-:-:S03]  /*2450*/  @!P0 SHF.R.U32.HI R20, RZ, R3, R20 ;  /* 0x00000003ff148219 */ /* 0x000fc60000011614 */
[----:B------:R-:W-:Y:S01]  /*2460*/  IMAD R2, R72, R2, R5 ;  /* 0x0000000248027224 */ /* 0x000fe200078e0205 */
        /* <DEDUP_REMOVED lines=9> */
.L_x_40:
[----:B------:R-:W1:Y:S02]  /*2500*/  LDCU UR8, c[0x0][0xb30] ;  /* 0x00016600ff0877ac */ /* 0x000e640008000800 */
[----:B-1----:R-:W-:-:S09]  /*2510*/  UISETP.NE.AND UP0, UPT, UR8, 0x1, UPT ;  /* 0x000000010800788c */ /* 0x002fd2000bf05270 */
[----:B------:R-:W-:Y:S05]  /*2520*/  BRA.U UP0, `(.L_x_41) ;  /* 0x0000000100407547 */ /* 0x000fea000b800000 */
[----:B------:R-:W1:Y:S08]  /*2530*/  LDC.64 R4, c[0x0][0xb10] ;  /* 0x0002c400ff047b82 */ /* 0x000e700000000a00 */
[----:B------:R-:W2:Y:S08]  /*2540*/  LDC.64 R2, c[0x0][0xb18] ;  /* 0x0002c600ff027b82 */ /* 0x000eb00000000a00 */
[----:B------:R-:W4:Y:S08]  /*2550*/  LDC R6, c[0x0][0xb20] ;  /* 0x0002c800ff067b82 */ /* 0x000f300000000800 */
[----:B------:R-:W3:Y:S01]  /*2560*/  LDC R18, c[0x0][0xb0c] ;  /* 0x0002c300ff127b82 */ /* 0x000ee20000000800 */
[----:B-1----:R-:W-:-:S05]  /*2570*/  IMAD.HI.U32 R4, R13, R4, RZ ;  /* 0x000000040d047227 */ /* 0x002fca00078e00ff */
[----:B------:R-:W-:Y:S01]  /*2580*/  SHF.R.U32.HI R4, RZ, R5, R4 ;  /* 0x00000005ff047219 */ /* 0x000fe20000011604 */
[----:B--2---:R-:W-:Y:S01]  /*2590*/  IMAD.HI.U32 R3, R11, R3, RZ ;  /* 0x000000030b037227 */ /* 0x004fe200078e00ff */
[----:B------:R-:W-:-:S04]  /*25a0*/  ISETP.NE.AND P0, PT, R2, 0x1, PT ;  /* 0x000000010200780c */ /* 0x000fc80003f05270 */
[----:B----4-:R-:W-:-:S04]  /*25b0*/  SHF.R.U32.HI R6, RZ, R6, R3 ;  /* 0x00000006ff067219 */ /* 0x010fc80000011603 */
[----:B------:R-:W-:Y:S02]  /*25c0*/  SEL R3, R11, R6, !P0 ;  /* 0x000000060b037207 */ /* 0x000fe40004000000 */
[----:B---3--:R-:W-:-:S04]  /*25d0*/  ISETP.NE.AND P1, PT, R18, 0x1, PT ;  /* 0x000000011200780c */ /* 0x008fc80003f25270 */
[----:B------:R-:W-:-:S05]  /*25e0*/  SEL R4, R13, R4, !P1 ;  /* 0x000000040d047207 */ /* 0x000fca0004800000 */
[----:B------:R-:W-:Y:S02]  /*25f0*/  IMAD.IADD R5, R3, 0x1, -R4 ;  /* 0x0000000103057824 */ /* 0x000fe400078e0a04 */
[----:B------:R-:W-:Y:S02]  /*2600*/  IMAD.IADD R3, R4, 0x1, -R3 ;  /* 0x0000000104037824 */ /* 0x000fe400078e0a03 */
[----:B------:R-:W-:Y:S02]  /*2610*/  IMAD R13, R5, R18, R13 ;  /* 0x00000012050d7224 */ /* 0x000fe400078e020d */
[----:B------:R-:W-:-:S07]  /*2620*/  IMAD R11, R3, R2, R11 ;  /* 0x00000002030b7224 */ /* 0x000fce00078e020b */
.L_x_41:
[----:B------:R-:W-:Y:S01]  /*2630*/  VIADD R14, R14, 0x1 ;  /* 0x000000010e0e7836 */ /* 0x000fe20000000000 */
[----:B------:R-:W-:Y:S01]  /*2640*/  PLOP3.LUT P1, PT, PT, PT, PT, 0x80, 0x8 ;  /* 0x000000000008781c */ /* 0x000fe20003f2f070 */
[----:B------:R-:W-:Y:S02]  /*2650*/  IMAD.IADD R21, R13, 0x1, R156 ;  /* 0x000000010d157824 */ /* 0x000fe400078e029c */
[----:B------:R-:W-:Y:S01]  /*2660*/  IMAD.IADD R20, R11, 0x1, R154 ;  /* 0x000000010b147824 */ /* 0x000fe200078e029a */
[----:B------:R-:W-:-:S04]  /*2670*/  ISETP.NE.AND P0, PT, R14, 0x2, PT ;  /* 0x000000020e00780c */ /* 0x000fc80003f05270 */
[----:B------:R-:W-:Y:S02]  /*2680*/  SEL R3, RZ, 0x1, P0 ;  /* 0x00000001ff037807 */ /* 0x000fe40000000000 */
[----:B------:R-:W-:Y:S02]  /*2690*/  SEL R14, R14, RZ, P0 ;  /* 0x000000ff0e0e7207 */ /* 0x000fe40000000000 */
[----:B------:R-:W-:Y:S01]  /*26a0*/  LOP3.LUT R12, R12, R3, RZ, 0x3c, !PT ;  /* 0x000000030c0c7212 */ /* 0x000fe200078e3cff */
[----:B------:R-:W-:Y:S06]  /*26b0*/  @P2 BRA `(.L_x_42) ;  /* 0xfffffff0000c2947 */ /* 0x000fec000383ffff */
[----:B------:R-:W-:Y:S01]  /*26c0*/  UIADD3 UR5, UPT, UPT, UR4, 0x10, URZ ;  /* 0x0000001004057890 */ /* 0x000fe2000fffe0ff */
[----:B------:R-:W-:-:S03]  /*26d0*/  SHF.L.U32 R3, R15, 0x1f, RZ ;  /* 0x0000001f0f037819 */ /* 0x000fc600000006ff */
[----:B------:R-:W-:-:S09]  /*26e0*/  ULEA UR4, UR13, UR5, 0x3 ;  /* 0x000000050d047291 */ /* 0x000fd2000f8e18ff */
[----:B------:R-:W1:Y:S02]  /*26f0*/  SYNCS.PHASECHK.TRANS64.TRYWAIT P0, [UR4], R3 ;  /* 0x00000003ff0075a7 */ /* 0x000e640008001104 */
[----:B-1----:R-:W-:Y:S05]  /*2700*/  @!P0 BRA `(.L_x_43) ;  /* 0x0000009000148947 */ /* 0x002fea0003800000 */
.L_x_150:
[----:B------:R-:W-:-:S04]  /*2710*/  UIADD3 UR6, UPT, UPT, UR13, 0x1, URZ ;  /* 0x000000010d067890 */ /* 0x000fc8000fffe0ff */
[----:B------:R-:W-:-:S04]  /*2720*/  UISETP.NE.AND UP0, UPT, UR6, 0x2, UPT ;  /* 0x000000020600788c */ /* 0x000fc8000bf05270 */
[----:B------:R-:W-:Y:S02]  /*2730*/  USEL UR4, URZ, 0x1, UP0 ;  /* 0x00000001ff047887 */ /* 0x000fe40008000000 */
[----:B------:R-:W-:-:S04]  /*2740*/  USEL UR6, UR6, URZ, UP0 ;  /* 0x000000ff06067287 */ /* 0x000fc80008000000 */
[----:B------:R-:W-:Y:S01]  /*2750*/  ULEA UR6, UR6, UR5, 0x3 ;  /* 0x0000000506067291 */ /* 0x000fe2000f8e18ff */
[----:B-1----:R-:W-:-:S04]  /*2760*/  LOP3.LUT R3, R15, UR4, RZ, 0x3c, !PT ;  /* 0x000000040f037c12 */ /* 0x002fc8000f8e3cff */
[----:B------:R-:W-:Y:S01]  /*2770*/  SHF.L.U32 R3, R3, 0x1f, RZ ;  /* 0x0000001f03037819 */ /* 0x000fe200000006ff */
[----:B---3--:R-:W-:-:S07]  /*2780*/  IMAD.U32 R0, RZ, RZ, UR6 ;  /* 0x00000006ff007e24 */ /* 0x008fce000f8e00ff */
.L_x_44:
[----:B-1----:R1:W2:Y:S02]  /*2790*/  SYNCS.PHASECHK.TRANS64.TRYWAIT P0, [R0+URZ], R3 ;  /* 0x00000003000075a7 */ /* 0x0022a400080011ff */
[----:B--2---:R-:W-:Y:S05]  /*27a0*/  @!P0 NANOSLEEP.SYNCS 0x989680 ;  /* 0x009896800000895d */ /* 0x004fea0003900000 */
[----:B------:R-:W2:Y:S02]  /*27b0*/  @!P0 SYNCS.PHASECHK.TRANS64 P0, [R0+URZ], R3 ;  /* 0x00000003000085a7 */ /* 0x000ea400080010ff */
[----:B--2---:R-:W-:Y:S05]  /*27c0*/  @P0 EXIT ;  /* 0x000000000000094d */ /* 0x004fea0003800000 */
[----:B------:R-:W-:Y:S05]  /*27d0*/  BRA `(.L_x_44) ;  /* 0xfffffffc00ec7947 */ /* 0x000fea000383ffff */
.L_x_22:
[----:B------:R-:W-:-:S04]  /*27e0*/  UISETP.NE.AND UP1, UPT, UR37, URZ, UPT ;  /* 0x000000ff2500728c */ /* 0x000fc8000bf25270 */
[----:B------:R-:W-:-:S09]  /*27f0*/  UISETP.NE.OR UP1, UPT, UR10, 0x1, UP1 ;  /* 0x000000010a00788c */ /* 0x000fd20008f25670 */
[----:B------:R-:W-:Y:S05]  /*2800*/  BRA.U UP1, `(.L_x_45) ;  /* 0x00000005014c7547 */ /* 0x000fea000b800000 */
[----:B------:R-:W-:Y:S01]  /*2810*/  HFMA2 R11, -RZ, RZ, 0, 0 ;  /* 0x00000000ff0b7431 */ /* 0x000fe200000001ff */
[----:B------:R-:W-:Y:S01]  /*2820*/  ISETP.GE.U32.AND P2, PT, R10, 0x2, PT ;  /* 0x000000020a00780c */ /* 0x000fe20003f46070 */
[----:B------:R-:W-:Y:S01]  /*2830*/  IMAD.MOV.U32 R12, RZ, RZ, 0x1 ;  /* 0x00000001ff0c7424 */ /* 0x000fe200078e00ff */
[----:B------:R-:W-:Y:S01]  /*2840*/  CS2R R8, SRZ ;  /* 0x0000000000087805 */ /* 0x000fe2000001ff00 */
[----:B------:R-:W-:Y:S01]  /*2850*/  IMAD.MOV.U32 R3, RZ, RZ, RZ ;  /* 0x000000ffff037224 */ /* 0x000fe200078e00ff */
[----:B------:R-:W-:Y:S01]  /*2860*/  UMOV UR4, 0x400 ;  /* 0x0000040000047882 */ /* 0x000fe20000000000 */
[----:B------:R-:W-:Y:S01]  /*2870*/  UMOV UR6, URZ ;  /* 0x000000ff00067c82 */ /* 0x000fe20008000000 */
[----:B------:R-:W-:-:S12]  /*2880*/  ULEA UR37, UR37, UR4, 0x18 ;  /* 0x0000000425257291 */ /* 0x000fd8000f8ec0ff */
.L_x_49:
[----:B------:R-:W-:Y:S02]  /*2890*/  LEA R0, R3, UR37, 0x3 ;  /* 0x0000002503007c11 */ /* 0x000fe4000f8e18ff */
[----:B------:R-:W-:-:S03]  /*28a0*/  SHF.L.U32 R5, R8, 0x1f, RZ ;  /* 0x0000001f08057819 */ /* 0x000fc600000006ff */
[----:B------:R-:W-:Y:S01]  /*28b0*/  VIADD R4, R0, 0xc0 ;  /* 0x000000c000047836 */ /* 0x000fe20000000000 */
[----:B------:R-:W1:Y:S02]  /*28c0*/  SYNCS.PHASECHK.TRANS64.TRYWAIT P0, [R0+URZ+0xb0], R5 ;  /* 0x0000b005000075a7 */ /* 0x000e6400080011ff */
[----:B-1----:R-:W-:Y:S05]  /*28d0*/  @!P0 BRA `(.L_x_46) ;  /* 0x0000008c00b88947 */ /* 0x002fea0003800000 */
.L_x_151:
[----:B------:R-:W-:Y:S01]  /*28e0*/  ULEA UR5, UR6, UR37, 0x3 ;  /* 0x0000002506057291 */ /* 0x000fe2000f8e18ff */
[----:B------:R-:W-:Y:S01]  /*28f0*/  PRMT R4, RZ, 0x654, R4 ;  /* 0x00000654ff047816 */ /* 0x000fe20000000004 */
[----:B-1----:R-:W-:Y:S01]  /*2900*/  @!P2 IMAD.MOV.U32 R5, RZ, RZ, 0x10 ;  /* 0x00000010ff05a424 */ /* 0x002fe200078e00ff */
[----:B------:R-:W-:Y:S01]  /*2910*/  SHF.L.U32 R7, R12, 0x1f, RZ ;  /* 0x0000001f0c077819 */ /* 0x000fe200000006ff */
[----:B------:R-:W-:Y:S01]  /*2920*/  UIADD3 UR4, UPT, UPT, UR5, 0x70, URZ ;  /* 0x0000007005047890 */ /* 0x000fe2000fffe0ff */
[----:B------:R1:W-:Y:S05]  /*2930*/  SYNCS.ARRIVE.TRANS64.RED.A1T0 RZ, [R4+URZ], RZ ;  /* 0x000000ff04ff79a7 */ /* 0x0003ea00081004ff */
[----:B------:R-:W-:Y:S01]  /*2940*/  IMAD.U32 R13, RZ, RZ, UR4 ;  /* 0x00000004ff0d7e24 */ /* 0x000fe2000f8e00ff */
[----:B------:R-:W2:Y:S04]  /*2950*/  SYNCS.PHASECHK.TRANS64.TRYWAIT P0, [UR5+0x80], R7 ;  /* 0x00008007ff0075a7 */ /* 0x000ea80008001105 */
[----:B------:R-:W-:Y:S01]  /*2960*/  PRMT R13, R10, 0x654, R13 ;  /* 0x000006540a0d7816 */ /* 0x000fe2000000000d */
[----:B-12---:R-:W-:Y:S06]  /*2970*/  @!P0 BRA `(.L_x_47) ;  /* 0x0000008c00a48947 */ /* 0x006fec0003800000 */
.L_x_153:
[----:B------:R-:W-:Y:S01]  /*2980*/  ULEA UR4, UR6, UR37, 0x4 ;  /* 0x0000002506047291 */ /* 0x000fe2000f8e20ff */
[----:B------:R-:W-:Y:S01]  /*2990*/  SEL R2, R13, R2, !P2 ;  /* 0x000000020d027207 */ /* 0x000fe20005000000 */
[----:B------:R-:W-:Y:S01]  /*29a0*/  UIADD3 UR5, UPT, UPT, UR5, 0x70, URZ ;  /* 0x0000007005057890 */ /* 0x000fe2000fffe0ff */
[----:B-1----:R-:W-:Y:S01]  /*29b0*/  LEA R0, R11, UR37, 0x3 ;  /* 0x000000250b007c11 */ /* 0x002fe2000f8e18ff */
[----:B------:R-:W-:Y:S01]  /*29c0*/  UIADD3 UR4, UPT, UPT, UR4, 0xe0, URZ ;  /* 0x000000e004047890 */ /* 0x000fe2000fffe0ff */
[----:B------:R1:W-:Y:S01]  /*29d0*/  @!P2 SYNCS.ARRIVE.TRANS64.RED RZ, [R2+URZ], R5 ;  /* 0x0000000502ffa9a7 */ /* 0x0003e200080004ff */
[----:B------:R-:W-:Y:S01]  /*29e0*/  UIADD3 UR6, UPT, UPT, UR6, 0x1, URZ ;  /* 0x0000000106067890 */ /* 0x000fe2000fffe0ff */
[----:B------:R-:W-:-:S03]  /*29f0*/  VIADD R3, R3, 0x1 ;  /* 0x0000000103037836 */ /* 0x000fc60000000000 */
[----:B------:R-:W-:Y:S02]  /*2a00*/  UISETP.NE.AND UP0, UPT, UR6, 0x2, UPT ;  /* 0x000000020600788c */ /* 0x000fe4000bf05270 */
[----:B------:R-:W-:Y:S01]  /*2a10*/  ISETP.NE.AND P0, PT, R3, 0x2, PT ;  /* 0x000000020300780c */ /* 0x000fe20003f05270 */
[----:B------:R-:W-:Y:S06]  /*2a20*/  UGETNEXTWORKID.BROADCAST [UR4], [UR5] ;  /* 0x00000000040073ca */ /* 0x000fec0008000100 */
[----:B------:R-:W-:Y:S02]  /*2a30*/  USEL UR4, URZ, 0x1, UP0 ;  /* 0x00000001ff047887 */ /* 0x000fe40008000000 */
[----:B------:R-:W-:-:S04]  /*2a40*/  USEL UR6, UR6, URZ, UP0 ;  /* 0x000000ff06067287 */ /* 0x000fc80008000000 */
[----:B------:R-:W-:Y:S02]  /*2a50*/  LOP3.LUT R12, R12, UR4, RZ, 0x3c, !PT ;  /* 0x000000040c0c7c12 */ /* 0x000fe4000f8e3cff */
[----:B-1----:R-:W-:-:S04]  /*2a60*/  SHF.L.U32 R5, R9, 0x1f, RZ ;  /* 0x0000001f09057819 */ /* 0x002fc800000006ff */
[----:B------:R-:W1:Y:S02]  /*2a70*/  SYNCS.PHASECHK.TRANS64.TRYWAIT P1, [R0+URZ+0x70], R5 ;  /* 0x00007005000075a7 */ /* 0x000e6400080211ff */
[----:B-1----:R-:W-:Y:S05]  /*2a80*/  @!P1 BRA `(.L_x_48) ;  /* 0x0000008c00789947 */ /* 0x002fea0003800000 */
.L_x_154:
[----:B------:R-:W-:Y:S01]  /*2a90*/  LEA R4, R11, UR37, 0x4 ;  /* 0x000000250b047c11 */ /* 0x000fe2000f8e20ff */
[----:B-1----:R-:W-:Y:S01]  /*2aa0*/  VIADD R0, R0, 0x80 ;  /* 0x0000008000007836 */ /* 0x002fe20000000000 */
[----:B------:R-:W-:Y:S01]  /*2ab0*/  SEL R3, R3, RZ, P0 ;  /* 0x000000ff03037207 */ /* 0x000fe20000000000 */
[----:B------:R-:W-:-:S03]  /*2ac0*/  VIADD R11, R11, 0x1 ;  /* 0x000000010b0b7836 */ /* 0x000fc60000000000 */
[----:B------:R-:W1:Y:S01]  /*2ad0*/  LDS.128 R4, [R4+0xe0] ;  /* 0x0000e00004047984 */ /* 0x000e620000000c00 */
[----:B------:R-:W-:Y:S02]  /*2ae0*/  PRMT R0, RZ, 0x654, R0 ;  /* 0x00000654ff007816 */ /* 0x000fe40000000000 */
[C---:B------:R-:W-:Y:S01]  /*2af0*/  ISETP.NE.AND P1, PT, R11.reuse, 0x2, PT ;  /* 0x000000020b00780c */ /* 0x040fe20003f25270 */
[----:B------:R-:W-:Y:S01]  /*2b00*/  @!PT LDS RZ, [RZ] ;  /* 0x00000000fffff984 */ /* 0x000fe20000000800 */
[----:B------:R-:W-:Y:S01]  /*2b10*/  @!PT LDS RZ, [RZ] ;  /* 0x00000000fffff984 */ /* 0x000fe20000000800 */
[----:B------:R-:W-:Y:S01]  /*2b20*/  @!PT LDS RZ, [RZ] ;  /* 0x00000000fffff984 */ /* 0x000fe20000000800 */
[----:B------:R-:W-:Y:S01]  /*2b30*/  @!PT LDS RZ, [RZ] ;  /* 0x00000000fffff984 */ /* 0x000fe20000000800 */
[----:B------:R2:W-:Y:S06]  /*2b40*/  MEMBAR.ALL.CTA ;  /* 0x0000000000007992 */ /* 0x0005ec0000008000 */
[----:B--2---:R-:W2:Y:S01]  /*2b50*/  FENCE.VIEW.ASYNC.S ;  /* 0x00000000000073c6 */ /* 0x004ea20000000000 */
[----:B------:R-:W-:Y:S01]  /*2b60*/  SEL R11, R11, RZ, P1 ;  /* 0x000000ff0b0b7207 */ /* 0x000fe20000800000 */
[----:B--2---:R2:W-:Y:S01]  /*2b70*/  SYNCS.ARRIVE.TRANS64.RED.A1T0 RZ, [R0+URZ], RZ ;  /* 0x000000ff00ff79a7 */ /* 0x0045e200081004ff */
[----:B-1----:R-:W-:-:S02]  /*2b80*/  LOP3.LUT P3, RZ, R6, 0x1, RZ, 0xc0, !PT ;  /* 0x0000000106ff7812 */ /* 0x002fc4000786c0ff */
[----:B------:R-:W-:-:S04]  /*2b90*/  SEL R5, RZ, 0x1, P0 ;  /* 0x00000001ff057807 */ /* 0x000fc80000000000 */
[----:B------:R-:W-:Y:S02]  /*2ba0*/  LOP3.LUT R8, R8, R5, RZ, 0x3c, !PT ;  /* 0x0000000508087212 */ /* 0x000fe400078e3cff */
[----:B--2---:R-:W-:-:S04]  /*2bb0*/  SEL R0, RZ, 0x1, P1 ;  /* 0x00000001ff007807 */ /* 0x004fc80000800000 */
[----:B------:R-:W-:Y:S01]  /*2bc0*/  LOP3.LUT R9, R9, R0, RZ, 0x3c, !PT ;  /* 0x0000000009097212 */ /* 0x000fe200078e3cff */
[----:B------:R-:W-:Y:S06]  /*2bd0*/  @P3 BRA `(.L_x_49) ;  /* 0xfffffffc002c3947 */ /* 0x000fec000383ffff */
[----:B------:R-:W-:Y:S01]  /*2be0*/  ULEA UR5, UR6, UR37, 0x3 ;  /* 0x0000002506057291 */ /* 0x000fe2000f8e18ff */
[----:B------:R-:W-:-:S08]  /*2bf0*/  SHF.L.U32 R3, R12, 0x1f, RZ ;  /* 0x0000001f0c037819 */ /* 0x000fd000000006ff */
[----:B------:R-:W1:Y:S02]  /*2c00*/  SYNCS.PHASECHK.TRANS64 P0, [UR5+0x80], R3 ;  /* 0x00008003ff0075a7 */ /* 0x000e640008001005 */
[----:B-1----:R-:W-:Y:S05]  /*2c10*/  @P0 BRA `(.L_x_50) ;  /* 0x0000000000080947 */ /* 0x002fea0003800000 */
[----:B------:R-:W1:Y:S02]  /*2c20*/  SYNCS.PHASECHK.TRANS64.TRYWAIT P0, [UR5+0x80], R3 ;  /* 0x00008003ff0075a7 */ /* 0x000e640008001105 */
[----:B-1----:R-:W-:Y:S05]  /*2c30*/  @!P0 BRA `(.L_x_51) ;  /* 0x0000008c00208947 */ /* 0x002fea0003800000 */
.L_x_50:
[----:B------:R-:W-:-:S04]  /*2c40*/  UIADD3 UR4, UPT, UPT, UR6, 0x1, URZ ;  /* 0x0000000106047890 */ /* 0x000fc8000fffe0ff */
[----:B------:R-:W-:-:S04]  /*2c50*/  UISETP.NE.AND UP0, UPT, UR4, 0x2, UPT ;  /* 0x000000020400788c */ /* 0x000fc8000bf05270 */
[----:B------:R-:W-:Y:S02]  /*2c60*/  USEL UR7, URZ, 0x1, UP0 ;  /* 0x00000001ff077887 */ /* 0x000fe40008000000 */
[----:B------:R-:W-:-:S04]  /*2c70*/  USEL UR4, UR4, URZ, UP0 ;  /* 0x000000ff04047287 */ /* 0x000fc80008000000 */
[----:B------:R-:W-:Y:S01]  /*2c80*/  ULEA UR4, UR4, UR37, 0x3 ;  /* 0x0000002504047291 */ /* 0x000fe2000f8e18ff */
[----:B-1----:R-:W-:-:S04]  /*2c90*/  LOP3.LUT R3, R12, UR7, RZ, 0x3c, !PT ;  /* 0x000000070c037c12 */ /* 0x002fc8000f8e3cff */
[----:B------:R-:W-:-:S04]  /*2ca0*/  SHF.L.U32 R0, R3, 0x1f, RZ ;  /* 0x0000001f03007819 */ /* 0x000fc800000006ff */
[----:B------:R-:W1:Y:S02]  /*2cb0*/  SYNCS.PHASECHK.TRANS64 P0, [UR4+0x80], R0 ;  /* 0x00008000ff0075a7 */ /* 0x000e640008001004 */
[----:B-1----:R-:W-:Y:S05]  /*2cc0*/  @P0 EXIT ;  /* 0x000000000000094d */ /* 0x002fea0003800000 */
[----:B------:R-:W-:Y:S02]  /*2cd0*/  SHF.L.U32 R3, R3, 0x1f, RZ ;  /* 0x0000001f03037819 */ /* 0x000fe400000006ff */
[----:B------:R-:W-:-:S07]  /*2ce0*/  MOV R0, UR4 ;  /* 0x0000000400007c02 */ /* 0x000fce0008000f00 */
.L_x_52:
[----:B-1----:R1:W2:Y:S02]  /*2cf0*/  SYNCS.PHASECHK.TRANS64.TRYWAIT P0, [R0+URZ+0x80], R3 ;  /* 0x00008003000075a7 */ /* 0x0022a400080011ff */
[----:B--2---:R-:W-:Y:S05]  /*2d00*/  @!P0 NANOSLEEP.SYNCS 0x989680 ;  /* 0x009896800000895d */ /* 0x004fea0003900000 */
[----:B------:R-:W2:Y:S02]  /*2d10*/  @!P0 SYNCS.PHASECHK.TRANS64 P0, [R0+URZ+0x80], R3 ;  /* 0x00008003000085a7 */ /* 0x000ea400080010ff */
[----:B--2---:R-:W-:Y:S05]  /*2d20*/  @P0 EXIT ;  /* 0x000000000000094d */ /* 0x004fea0003800000 */
[----:B------:R-:W-:Y:S05]  /*2d30*/  BRA `(.L_x_52) ;  /* 0xfffffffc00ec7947 */ /* 0x000fea000383ffff */
.L_x_45:
[----:B------:R-:W-:Y:S05]  /*2d40*/  BRA.U UP4, `(.L_x_53) ;  /* 0x0000001504007547 */ /* 0x000fea000b800000 */
[----:B------:R-:W-:Y:S01]  /*2d50*/  UMOV UR6, 0x40 ;  /* 0x0000004000067882 */ /* 0x000fe20000000000 */
[----:B------:R-:W-:Y:S01]  /*2d60*/  NOP ;  /* 0x0000000000007918 */ /* 0x000fe20000000000 */
[----:B------:R-:W-:Y:S01]  /*2d70*/  ULEA UR6, UR37, UR6, 0x18 ;  /* 0x0000000625067291 */ /* 0x000fe2000f8ec0ff */
[----:B------:R-:W-:Y:S02]  /*2d80*/  UMOV UR7, 0x400 ;  /* 0x0000040000077882 */ /* 0x000fe40000000000 */
[----:B------:R-:W-:-:S06]  /*2d90*/  ULEA UR37, UR37, UR7, 0x18 ;  /* 0x0000000725257291 */ /* 0x000fcc000f8ec0ff */
[----:B------:R-:W1:Y:S02]  /*2da0*/  LDS.U8 R2, [UR6+0x1c] ;  /* 0x00001c06ff027984 */ /* 0x000e640008000000 */
[----:B-1----:R-:W-:-:S13]  /*2db0*/  ISETP.NE.AND P0, PT, R2, RZ, PT ;  /* 0x000000ff0200720c */ /* 0x002fda0003f05270 */
[----:B------:R-:W-:Y:S05]  /*2dc0*/  @P0 BRA `(.L_x_54) ;  /* 0x0000000400080947 */ /* 0x000fea0003800000 */
[----:B------:R-:W-:Y:S02]  /*2dd0*/  UISETP.NE.U32.AND UP0, UPT, UR5, 0x1, UPT ;  /* 0x000000010500788c */ /* 0x000fe4000bf05070 */
[----:B------:R-:W-:-:S07]  /*2de0*/  UIADD3 UR8, UPT, UPT, UR6, 0x8, URZ ;  /* 0x0000000806087890 */ /* 0x000fce000fffe0ff */
[----:B------:R-:W-:Y:S05]  /*2df0*/  BRA.U !UP0, `(.L_x_55) ;  /* 0x00000001089c7547 */ /* 0x000fea000b800000 */
[----:B------:R-:W-:Y:S01]  /*2e00*/  ELECT P0, URZ, PT ;  /* 0x0000000000ff782f */ /* 0x000fe20003800000 */
[----:B------:R-:W-:-:S12]  /*2e10*/  BSSY B0, `(.L_x_55) ;  /* 0x0000025000007945 */ /* 0x000fd80003800000 */
[----:B------:R-:W-:Y:S05]  /*2e20*/  @!P0 BRA `(.L_x_56) ;  /* 0x00000000008c8947 */ /* 0x000fea0003800000 */
[----:B------:R-:W-:-:S05]  /*2e30*/  UMOV UR7, 0x10 ;  /* 0x0000001000077882 */ /* 0x000fca0000000000 */
[----:B------:R-:W-:Y:S04]  /*2e40*/  DEPBAR.LE SB1, 0x36 ;  /* 0x00009d800000791a */ /* 0x000fe80000000000 */
[----:B------:R-:W1:Y:S02]  /*2e50*/  UTCATOMSWS.2CTA.FIND_AND_SET.ALIGN UP1, UR7, UR7 ;  /* 0x00000007000775e3 */ /* 0x000e640008220800 */
[----:B-1----:R-:W-:Y:S01]  /*2e60*/  MOV R11, UR7 ;  /* 0x00000007000b7c02 */ /* 0x002fe20008000f00 */
[----:B------:R-:W-:Y:S06]  /*2e70*/  BRA.U UP1, `(.L_x_57) ;  /* 0x0000000101187547 */ /* 0x000fec000b800000 */
.L_x_58:
[----:B------:R-:W-:Y:S05]  /*2e80*/  NANOSLEEP 0x64 ;  /* 0x000000640000795d */ /* 0x000fea0003800000 */
[----:B------:R-:W-:-:S05]  /*2e90*/  UMOV UR7, 0x10 ;  /* 0x0000001000077882 */ /* 0x000fca0000000000 */
[----:B------:R-:W-:Y:S04]  /*2ea0*/  DEPBAR.LE SB1, 0x36 ;  /* 0x00009d800000791a */ /* 0x000fe80000000000 */
[----:B------:R-:W1:Y:S02]  /*2eb0*/  UTCATOMSWS.2CTA.FIND_AND_SET.ALIGN UP1, UR7, UR7 ;  /* 0x00000007000775e3 */ /* 0x000e640008220800 */
[----:B-1----:R-:W-:Y:S01]  /*2ec0*/  MOV R11, UR7 ;  /* 0x00000007000b7c02 */ /* 0x002fe20008000f00 */
[----:B------:R-:W-:Y:S05]  /*2ed0*/  BRA.U !UP1, `(.L_x_58) ;  /* 0xfffffffd09e87547 */ /* 0x000fea000b83ffff */
.L_x_57:
[----:B------:R-:W1:Y:S01]  /*2ee0*/  LDS R5, [UR6+0x10] ;  /* 0x00001006ff057984 */ /* 0x000e620008000800 */
[----:B------:R-:W-:Y:S01]  /*2ef0*/  IMAD.U32 R3, RZ, RZ, UR37 ;  /* 0x00000025ff037e24 */ /* 0x000fe2000f8e00ff */
[----:B------:R-:W-:-:S03]  /*2f00*/  MOV R2, UR4 ;  /* 0x0000000400027c02 */ /* 0x000fc60008000f00 */
[----:B------:R-:W-:Y:S01]  /*2f10*/  VIADD R3, R3, 0x100 ;  /* 0x0000010003037836 */ /* 0x000fe20000000000 */
[----:B-1----:R-:W-:-:S04]  /*2f20*/  SHF.L.U32 R5, R5, 0x1f, RZ ;  /* 0x0000001f05057819 */ /* 0x002fc800000006ff */
[----:B------:R-:W1:Y:S02]  /*2f30*/  SYNCS.PHASECHK.TRANS64.TRYWAIT P0, [UR6+0x8], R5 ;  /* 0x00000805ff0075a7 */ /* 0x000e640008001106 */
[----:B-1----:R-:W-:Y:S05]  /*2f40*/  @P0 BRA `(.L_x_59) ;  /* 0x0000000000080947 */ /* 0x002fea0003800000 */
[----:B------:R-:W1:Y:S02]  /*2f50*/  SYNCS.PHASECHK.TRANS64.TRYWAIT P0, [UR6+0x8], R5 ;  /* 0x00000805ff0075a7 */ /* 0x000e640008001106 */
[----:B-1----:R-:W-:Y:S05]  /*2f60*/  @!P0 BRA `(.L_x_60) ;  /* 0x00000088006c8947 */ /* 0x002fea0003800000 */
.L_x_59:
[----:B-1----:R-:W-:Y:S01]  /*2f70*/  HFMA2 R4, -RZ, RZ, 0, 5.9604644775390625e-08 ;  /* 0x00000001ff047431 */ /* 0x002fe200000001ff */
[----:B------:R-:W-:Y:S01]  /*2f80*/  UPRMT UR7, UR4, 0x654, UR8 ;  /* 0x0000065404077896 */ /* 0x000fe20008000008 */
[----:B------:R-:W-:Y:S01]  /*2f90*/  IMAD.MOV.U32 R6, RZ, RZ, 0xffff ;  /* 0x0000ffffff067424 */ /* 0x000fe200078e00ff */
[----:B------:R-:W-:Y:S01]  /*2fa0*/  PRMT R2, R2, 0x654, R3 ;  /* 0x0000065402027816 */ /* 0x000fe20000000003 */
[----:B------:R-:W-:Y:S02]  /*2fb0*/  IMAD.MOV.U32 R5, RZ, RZ, 0x4 ;  /* 0x00000004ff057424 */ /* 0x000fe400078e00ff */
[----:B------:R-:W-:Y:S01]  /*2fc0*/  IMAD.SHL.U32 R9, R11, 0x20, RZ ;  /* 0x000000200b097824 */ /* 0x000fe200078e00ff */
[----:B------:R-:W-:Y:S02]  /*2fd0*/  MOV R3, UR7 ;  /* 0x0000000700037c02 */ /* 0x000fe40008000f00 */
[-C--:B------:R-:W-:Y:S01]  /*2fe0*/  SHF.L.U32 R7, R6, R11.reuse, RZ ;  /* 0x0000000b06077219 */ /* 0x080fe200000006ff */
[----:B------:R1:W-:Y:S01]  /*2ff0*/  SYNCS.ARRIVE.TRANS64.RED RZ, [UR7], R5 ;  /* 0x00000005ffff79a7 */ /* 0x0003e20008000407 */
[----:B------:R-:W-:Y:S01]  /*3000*/  SHF.L.U32 R6, R4, R11, RZ ;  /* 0x0000000b04067219 */ /* 0x000fe200000006ff */
[----:B------:R1:W-:Y:S04]  /*3010*/  STS [UR37+0x100], R9 ;  /* 0x00010009ff007988 */ /* 0x0003e80008000825 */
[----:B------:R1:W-:Y:S04]  /*3020*/  STAS [R2.64], R11 ;  /* 0x0000000b02007dbd */ /* 0x0003e8000c0008ff */
[----:B------:R1:W-:Y:S04]  /*3030*/  ATOMS.OR RZ, [UR6+0x14], R7 ;  /* 0x00001407ffff798c */ /* 0x0003e8000b000006 */
[----:B------:R1:W-:Y:S04]  /*3040*/  ATOMS.OR RZ, [UR6+0x18], R6 ;  /* 0x00001806ffff798c */ /* 0x0003e8000b000006 */
[----:B------:R1:W-:Y:S02]  /*3050*/  ATOMS.XOR RZ, [UR6+0x10], R4 ;  /* 0x00001004ffff798c */ /* 0x0003e4000b800006 */
.L_x_56:
[----:B------:R-:W-:Y:S05]  /*3060*/  BSYNC B0 ;  /* 0x0000000000007941 */ /* 0x000fea0003800000 */
.L_x_55:
[----:B------:R-:W-:Y:S05]  /*3070*/  BRA.U UP0, `(.L_x_61) ;  /* 0x00000001006c7547 */ /* 0x000fea000b800000 */
[----:B------:R-:W-:-:S03]  /*3080*/  UMOV UR7, 0xffffffff ;  /* 0xffffffff00077882 */ /* 0x000fc60000000000 */
[----:B------:R-:W-:Y:S05]  /*3090*/  BRA.DIV UR7, `(.L_x_62) ;  /* 0x0000008a07387947 */ /* 0x000fea000b800000 */
[----:B------:R-:W-:-:S13]  /*30a0*/  ELECT P6, URZ, PT ;  /* 0x0000000000ff782f */ /* 0x000fda00038c0000 */
.L_x_158:
[----:B------:R-:W-:Y:S05]  /*30b0*/  @!P6 BRA `(.L_x_61) ;  /* 0x00000000005ce947 */ /* 0x000fea0003800000 */
[----:B-1----:R-:W1:Y:S02]  /*30c0*/  LDS R3, [UR6+0x10] ;  /* 0x00001006ff037984 */ /* 0x002e640008000800 */
[----:B-1----:R-:W-:-:S04]  /*30d0*/  SHF.L.U32 R3, R3, 0x1f, RZ ;  /* 0x0000001f03037819 */ /* 0x002fc800000006ff */
[----:B------:R-:W1:Y:S02]  /*30e0*/  SYNCS.PHASECHK.TRANS64.TRYWAIT P0, [UR6+0x8], R3 ;  /* 0x00000803ff0075a7 */ /* 0x000e640008001106 */
[----:B-1----:R-:W-:Y:S05]  /*30f0*/  @P0 BRA `(.L_x_63) ;  /* 0x0000000000080947 */ /* 0x002fea0003800000 */
[----:B------:R-:W1:Y:S02]  /*3100*/  SYNCS.PHASECHK.TRANS64.TRYWAIT P0, [UR6+0x8], R3 ;  /* 0x00000803ff0075a7 */ /* 0x000e640008001106 */
[----:B-1----:R-:W-:Y:S05]  /*3110*/  @!P0 BRA `(.L_x_64) ;  /* 0x0000008800388947 */ /* 0x002fea0003800000 */
.L_x_63:
[----:B------:R-:W2:Y:S01]  /*3120*/  LDS R5, [UR37+0x100] ;  /* 0x00010025ff057984 */ /* 0x000ea20008000800 */
[----:B-1----:R-:W-:Y:S02]  /*3130*/  HFMA2 R2, -RZ, RZ, 0, 5.9604644775390625e-08 ;  /* 0x00000001ff027431 */ /* 0x002fe400000001ff */
[----:B------:R-:W-:Y:S01]  /*3140*/  IMAD.MOV.U32 R3, RZ, RZ, 0xffff ;  /* 0x0000ffffff037424 */ /* 0x000fe200078e00ff */
[----:B------:R-:W-:Y:S01]  /*3150*/  UPRMT UR7, UR4, 0x654, UR8 ;  /* 0x0000065404077896 */ /* 0x000fe20008000008 */
[----:B--2---:R-:W-:-:S03]  /*3160*/  IMAD.SHL.U32 R4, R5, 0x20, RZ ;  /* 0x0000002005047824 */ /* 0x004fc600078e00ff */
[-C--:B------:R-:W-:Y:S02]  /*3170*/  SHF.L.U32 R3, R3, R5.reuse, RZ ;  /* 0x0000000503037219 */ /* 0x080fe400000006ff */
[----:B------:R-:W-:Y:S01]  /*3180*/  SHF.L.U32 R5, R2, R5, RZ ;  /* 0x0000000502057219 */ /* 0x000fe200000006ff */
[----:B------:R2:W-:Y:S04]  /*3190*/  STS [UR37+0x100], R4 ;  /* 0x00010004ff007988 */ /* 0x0005e80008000825 */
[----:B------:R2:W-:Y:S04]  /*31a0*/  ATOMS.OR RZ, [UR6+0x14], R3 ;  /* 0x00001403ffff798c */ /* 0x0005e8000b000006 */
[----:B------:R2:W-:Y:S01]  /*31b0*/  ATOMS.OR RZ, [UR6+0x18], R5 ;  /* 0x00001805ffff798c */ /* 0x0005e2000b000006 */
[----:B------:R-:W-:Y:S03]  /*31c0*/  SYNCS.ARRIVE.TRANS64.RED.A1T0 RZ, [UR7], RZ ;  /* 0x000000ffffff79a7 */ /* 0x000fe60008100407 */
[----:B------:R2:W-:Y:S01]  /*31d0*/  ATOMS.XOR RZ, [UR6+0x10], R2 ;  /* 0x00001002ffff798c */ /* 0x0005e2000b800006 */
[----:B------:R-:W-:Y:S05]  /*31e0*/  BRA `(.L_x_61) ;  /* 0x0000000000107947 */ /* 0x000fea0003800000 */
.L_x_54:
[----:B------:R-:W-:-:S05]  /*31f0*/  MOV R2, 0xffffffff ;  /* 0xffffffff00027802 */ /* 0x000fca0000000f00 */
[----:B------:R1:W-:Y:S02]  /*3200*/  STS [UR37+0x100], R2 ;  /* 0x00010002ff007988 */ /* 0x0003e40008000825 */
[----:B-1----:R-:W-:Y:S02]  /*3210*/  MOV R2, 0x3230 ;  /* 0x0000323000027802 */ /* 0x002fe40000000f00 */
[----:B-----5:R-:W-:Y:S05]  /*3220*/  CALL.REL.NOINC `($__internal_1_$__cuda_sm10x_tcgen05_guardrail_trap_phase_invalid_during_alloc) ;  /* 0x0000008c00dc7944 */ /* 0x020fea0003c00000 */
.L_x_61:
[----:B------:R-:W-:Y:S05]  /*3230*/  WARPSYNC.ALL ;  /* 0x0000000000007948 */ /* 0x000fea0003800000 */
[----:B------:R-:W3:Y:S01]  /*3240*/  S2UR UR7, SR_CgaCtaId ;  /* 0x00000000000779c3 */ /* 0x000ee20000008800 */
[----:B------:R-:W-:Y:S01]  /*3250*/  UMOV UR6, 0x400 ;  /* 0x0000040000067882 */ /* 0x000fe20000000000 */
[----:B------:R-:W-:-:S06]  /*3260*/  NOP ;  /* 0x0000000000007918 */ /* 0x000fcc0000000000 */
[----:B------:R-:W-:Y:S06]  /*3270*/  BAR.ARV 0x6, 0xa0 ;  /* 0x0182800000007b1d */ /* 0x000fec0000002000 */
[----:B------:R-:W4:Y:S01]  /*3280*/  LDCU UR8, c[0x0][0x38c] ;  /* 0x00007180ff0877ac */ /* 0x000f220008000800 */
[----:B------:R-:W-:Y:S01]  /*3290*/  LOP3.LUT R0, R0, 0xffff, RZ, 0xc0, !PT ;  /* 0x0000ffff00007812 */ /* 0x000fe200078ec0ff */
[----:B-1----:R-:W-:Y:S01]  /*32a0*/  IMAD.MOV.U32 R9, RZ, RZ, 0x1 ;  /* 0x00000001ff097424 */ /* 0x002fe200078e00ff */
[----:B------:R-:W-:Y:S01]  /*32b0*/  LOP3.LUT R8, R8, 0xffff, RZ, 0xc0, !PT ;  /* 0x0000ffff08087812 */ /* 0x000fe200078ec0ff */
[----:B------:R-:W-:Y:S01]  /*32c0*/  UMOV UR19, URZ ;  /* 0x000000ff00137c82 */ /* 0x000fe20008000000 */
[----:B------:R-:W-:Y:S01]  /*32d0*/  R2UR UR10, R0 ;  /* 0x00000000000a72ca */ /* 0x000fe200000e0000 */
[----:B------:R-:W-:Y:S01]  /*32e0*/  UMOV UR18, URZ ;  /* 0x000000ff00127c82 */ /* 0x000fe20008000000 */
[----:B------:R-:W-:Y:S01]  /*32f0*/  R2UR UR11, R8 ;  /* 0x00000000080b72ca */ /* 0x000fe200000e0000 */
[----:B------:R-:W-:Y:S01]  /*3300*/  IMAD.MOV.U32 R8, RZ, RZ, RZ ;  /* 0x000000ffff087224 */ /* 0x000fe200078e00ff */
[----:B------:R-:W-:Y:S01]  /*3310*/  UMOV UR17, URZ ;  /* 0x000000ff00117c82 */ /* 0x000fe20008000000 */
[----:B---3--:R-:W-:-:S02]  /*3320*/  ULEA UR7, UR7, UR6, 0x18 ;  /* 0x0000000607077291 */ /* 0x008fc4000f8ec0ff */
[----:B------:R-:W-:Y:S02]  /*3330*/  UISETP.NE.AND UP2, UPT, UR5, URZ, UPT ;  /* 0x000000ff0500728c */ /* 0x000fe4000bf45270 */
[----:B------:R-:W-:Y:S02]  /*3340*/  UIADD3 UR12, UPT, UPT, UR7, 0x10800, URZ ;  /* 0x00010800070c7890 */ /* 0x000fe4000fffe0ff */
[----:B------:R-:W-:Y:S02]  /*3350*/  UIADD3 UR13, UPT, UPT, UR7, 0x20800, URZ ;  /* 0x00020800070d7890 */ /* 0x000fe4000fffe0ff */
[----:B----4-:R-:W-:Y:S01]  /*3360*/  UIADD3 UR8, UPT, UPT, UR8, 0x7f, URZ ;  /* 0x0000007f08087890 */ /* 0x010fe2000fffe0ff */
[----:B--2---:R-:W1:Y:S01]  /*3370*/  LDS R2, [UR7+0x100] ;  /* 0x00010007ff027984 */ /* 0x004e620008000800 */
[----:B------:R-:W-:Y:S02]  /*3380*/  USHF.R.U32.HI UR12, URZ, 0x4, UR12 ;  /* 0x00000004ff0c7899 */ /* 0x000fe4000801160c */
[----:B------:R-:W-:-:S02]  /*3390*/  USHF.R.S32.HI UR6, URZ, 0x1f, UR8 ;  /* 0x0000001fff067899 */ /* 0x000fc40008011408 */
[----:B------:R-:W-:Y:S02]  /*33a0*/  USHF.R.U32.HI UR13, URZ, 0x4, UR13 ;  /* 0x00000004ff0d7899 */ /* 0x000fe4000801160d */
[----:B------:R-:W-:Y:S02]  /*33b0*/  ULEA.HI UR6, UR6, UR8, URZ, 0x7 ;  /* 0x0000000806067291 */ /* 0x000fe4000f8f38ff */
[----:B------:R-:W-:Y:S02]  /*33c0*/  ULOP3.LUT UR12, UR12, 0x3fff, URZ, 0xc0, !UPT ;  /* 0x00003fff0c0c7892 */ /* 0x000fe4000f8ec0ff */
[----:B------:R-:W-:Y:S02]  /*33d0*/  USHF.R.S32.HI UR6, URZ, 0x7, UR6 ;  /* 0x00000007ff067899 */ /* 0x000fe40008011406 */
[----:B------:R-:W-:Y:S02]  /*33e0*/  ULOP3.LUT UR13, UR13, 0x3fff, URZ, 0xc0, !UPT ;  /* 0x00003fff0d0d7892 */ /* 0x000fe4000f8ec0ff */
[----:B------:R-:W-:Y:S01]  /*33f0*/  UISETP.LT.AND UP0, UPT, UR6, 0x1, UPT ;  /* 0x000000010600788c */ /* 0x000fe2000bf01270 */
[----:B------:R-:W-:Y:S01]  /*3400*/  UMOV UR36, 0x0 ;  /* 0x0000000000247882 */ /* 0x000fe20000000000 */
        /* <DEDUP_REMOVED lines=9> */
[----:B------:R-:W-:-:S02]  /*34a0*/  ULOP3.LUT UR12, UR12, 0x10000, URZ, 0xfc, !UPT ;  /* 0x000100000c0c7892 */ /* 0x000fc4000f8efcff */
[----:B------:R-:W-:Y:S02]  /*34b0*/  ULOP3.LUT UR13, UR13, 0x10000, URZ, 0xfc, !UPT ;  /* 0x000100000d0d7892 */ /* 0x000fe4000f8efcff */
[----:B------:R-:W-:Y:S01]  /*34c0*/  USEL UR20, UR6, 0x1, !UP0 ;  /* 0x0000000106147887 */ /* 0x000fe2000c000000 */
[----:B------:R-:W-:Y:S01]  /*34d0*/  UMOV UR26, 0x0 ;  /* 0x00000000001a7882 */ /* 0x000fe20000000000 */
[----:B------:R-:W-:Y:S01]  /*34e0*/  UMOV UR27, 0x10400010 ;  /* 0x10400010001b7882 */ /* 0x000fe20000000000 */
[----:B------:R-:W-:Y:S01]  /*34f0*/  UMOV UR24, 0x0 ;  /* 0x0000000000187882 */ /* 0x000fe20000000000 */
[----:B------:R-:W-:Y:S01]  /*3500*/  UMOV UR25, 0x10400010 ;  /* 0x1040001000197882 */ /* 0x000fe20000000000 */
[----:B------:R-:W-:Y:S01]  /*3510*/  UMOV UR22, 0x0 ;  /* 0x0000000000167882 */ /* 0x000fe20000000000 */
[----:B------:R-:W-:Y:S01]  /*3520*/  UMOV UR23, 0x10400010 ;  /* 0x1040001000177882 */ /* 0x000fe20000000000 */
[----:B-1----:R-:W-:Y:S02]  /*3530*/  R2UR UR21, R2 ;  /* 0x00000000021572ca */ /* 0x002fe400000e0000 */
[----:B------:R-:W-:-:S13]  /*3540*/  CS2R R2, SRZ ;  /* 0x0000000000027805 */ /* 0x000fda000001ff00 */
.L_x_72:
[C---:B------:R-:W-:Y:S02]  /*3550*/  LEA R0, R8.reuse, UR7, 0x3 ;  /* 0x0000000708007c11 */ /* 0x040fe4000f8e18ff */
[----:B------:R-:W-:Y:S02]  /*3560*/  SHF.L.U32 R5, R3, 0x1f, RZ ;  /* 0x0000001f03057819 */ /* 0x000fe400000006ff */
[----:B------:R-:W-:Y:S02]  /*3570*/  LEA R4, R8, UR7, 0x4 ;  /* 0x0000000708047c11 */ /* 0x000fe4000f8e20ff */
[----:B------:R-:W1:Y:S02]  /*3580*/  SYNCS.PHASECHK.TRANS64.TRYWAIT P0, [R0+URZ+0x70], R5 ;  /* 0x00007005000075a7 */ /* 0x000e6400080011ff */
[----:B-1-3--:R-:W-:Y:S05]  /*3590*/  @!P0 BRA `(.L_x_65) ;  /* 0x0000008400308947 */ /* 0x00afea0003800000 */
.L_x_159:
[----:B-1----:R-:W1:Y:S01]  /*35a0*/  LDS.128 R4, [R4+0xe0] ;  /* 0x0000e00004047984 */ /* 0x002e620000000c00 */
[----:B------:R-:W-:Y:S02]  /*35b0*/  VIADD R0, R0, 0x80 ;  /* 0x0000008000007836 */ /* 0x000fe40000000000 */
[----:B------:R-:W-:Y:S01]  /*35c0*/  VIADD R8, R8, 0x1 ;  /* 0x0000000108087836 */ /* 0x000fe20000000000 */
[----:B------:R-:W-:Y:S01]  /*35d0*/  @!PT LDS RZ, [RZ] ;  /* 0x00000000fffff984 */ /* 0x000fe20000000800 */
[----:B------:R-:W-:Y:S01]  /*35e0*/  @!PT LDS RZ, [RZ] ;  /* 0x00000000fffff984 */ /* 0x000fe20000000800 */
[----:B------:R-:W-:Y:S01]  /*35f0*/  @!PT LDS RZ, [RZ] ;  /* 0x00000000fffff984 */ /* 0x000fe20000000800 */
[----:B------:R-:W-:Y:S01]  /*3600*/  @!PT LDS RZ, [RZ] ;  /* 0x00000000fffff984 */ /* 0x000fe20000000800 */
[----:B------:R2:W-:Y:S06]  /*3610*/  MEMBAR.ALL.CTA ;  /* 0x0000000000007992 */ /* 0x0005ec0000008000 */
[----:B--2---:R-:W2:Y:S01]  /*3620*/  FENCE.VIEW.ASYNC.S ;  /* 0x00000000000073c6 */ /* 0x004ea20000000000 */
[----:B------:R-:W-:-:S04]  /*3630*/  PRMT R0, RZ, 0x654, R0 ;  /* 0x00000654ff007816 */ /* 0x000fc80000000000 */
[----:B--2---:R2:W-:Y:S01]  /*3640*/  SYNCS.ARRIVE.TRANS64.RED.A1T0 RZ, [R0+URZ], RZ ;  /* 0x000000ff00ff79a7 */ /* 0x0045e200081004ff */
[----:B-1----:R-:W-:Y:S01]  /*3650*/  LOP3.LUT P1, RZ, R6, 0x1, RZ, 0xc0, !PT ;  /* 0x0000000106ff7812 */ /* 0x002fe2000782c0ff */
[----:B--2---:R-:W-:-:S12]  /*3660*/  BRA.U UP2, `(.L_x_66) ;  /* 0x0000000502587547 */ /* 0x004fd8000b800000 */
[----:B------:R-:W1:Y:S01]  /*3670*/  LDCU UR8, c[0x0][0x38c] ;  /* 0x00007180ff0877ac */ /* 0x000e620008000800 */
[----:B------:R-:W-:Y:S02]  /*3680*/  PLOP3.LUT P2, PT, PT, PT, PT, 0x80, 0x8 ;  /* 0x000000000008781c */ /* 0x000fe40003f4f070 */
[----:B------:R-:W-:Y:S01]  /*3690*/  SHF.L.U32 R5, R9, 0x1f, RZ ;  /* 0x0000001f09057819 */ /* 0x000fe200000006ff */
[----:B-1----:R-:W-:Y:S02]  /*36a0*/  UISETP.GE.AND UP0, UPT, UR8, 0x1, UPT ;  /* 0x000000010800788c */ /* 0x002fe4000bf06270 */
[----:B------:R-:W-:-:S04]  /*36b0*/  ULEA UR8, UR19, UR7, 0x3 ;  /* 0x0000000713087291 */ /* 0x000fc8000f8e18ff */
[----:B------:R-:W-:-:S05]  /*36c0*/  PLOP3.LUT P0, PT, PT, PT, UP0, 0x80, 0x8 ;  /* 0x000000000008781c */ /* 0x000fca0003f0f008 */
[----:B------:R-:W-:-:S08]  /*36d0*/  @UP0 ULEA UR9, UR18, UR7, 0x3 ;  /* 0x0000000712090291 */ /* 0x000fd0000f8e18ff */
[----:B------:R-:W-:-:S04]  /*36e0*/  @P0 SHF.L.U32 R0, R2, 0x1f, RZ ;  /* 0x0000001f02000819 */ /* 0x000fc800000006ff */
[----:B------:R1:W2:Y:S01]  /*36f0*/  @P0 SYNCS.PHASECHK.TRANS64.TRYWAIT P2, [UR9], R0 ;  /* 0x00000000ff0005a7 */ /* 0x0002a20008041109 */
[----:B------:R-:W-:Y:S01]  /*3700*/  ULEA UR9, UR19, UR21, 0x8 ;  /* 0x0000001513097291 */ /* 0x000fe2000f8e40ff */
[----:B------:R-:W3:Y:S02]  /*3710*/  SYNCS.PHASECHK.TRANS64.TRYWAIT P0, [UR8+0xa0], R5 ;  /* 0x0000a005ff0075a7 */ /* 0x000ee40008001108 */
[----:B-123--:R-:W-:Y:S09]  /*3720*/  @!P0 BRA `(.L_x_67) ;  /* 0x0000008000e08947 */ /* 0x00eff20003800000 */
.L_x_161:
[----:B------:R-:W-:Y:S01]  /*3730*/  UMOV UR16, UR17 ;  /* 0x0000001100107c82 */ /* 0x000fe20008000000 */
[----:B------:R-:W-:Y:S05]  /*3740*/  BRA.U !UP0, `(.L_x_68) ;  /* 0x0000000508107547 */ /* 0x000fea000b800000 */
[----:B------:R-:W-:Y:S02]  /*3750*/  UIADD3 UR16, UPT, UPT, UR20, UR17, URZ ;  /* 0x0000001114107290 */ /* 0x000fe4000fffe0ff */
[----:B------:R-:W-:Y:S01]  /*3760*/  UPLOP3.LUT UP3, UPT, UPT, UPT, UPT, 0x40, 0x4 ;  /* 0x000000000004789c */ /* 0x000fe20003f6e870 */
[----:B------:R-:W-:Y:S01]  /*3770*/  UMOV UR15, UR6 ;  /* 0x00000006000f7c82 */ /* 0x000fe20008000000 */
[----:B------:R-:W-:-:S09]  /*3780*/  UMOV UR58, UR18 ;  /* 0x00000012003a7c82 */ /* 0x000fd20008000000 */
.L_x_71:
[----:B--2---:R-:W-:Y:S01]  /*3790*/  ULEA UR14, UR58, UR7, 0x3 ;  /* 0x000000073a0e7291 */ /* 0x004fe2000f8e18ff */
[----:B---3--:R-:W-:Y:S11]  /*37a0*/  @P2 BRA `(.L_x_69) ;  /* 0x00000000000c2947 */ /* 0x008ff60003800000 */
[----:B-1----:R-:W-:Y:S04]  /*37b0*/  SHF.L.U32 R5, R2, 0x1f, RZ ;  /* 0x0000001f02057819 */ /* 0x002fe800000006ff */
[----:B------:R-:W1:Y:S02]  /*37c0*/  SYNCS.PHASECHK.TRANS64.TRYWAIT P0, [UR14], R5 ;  /* 0x00000005ff0075a7 */ /* 0x000e64000800110e */
[----:B-1----:R-:W-:Y:S05]  /*37d0*/  @!P0 BRA `(.L_x_70) ;  /* 0x0000008000cc8947 */ /* 0x002fea0003800000 */
.L_x_69:
[----:B------:R-:W-:Y:S01]  /*37e0*/  UISETP.NE.AND UP0, UPT, UR15, 0x1, UPT ;  /* 0x000000010f00788c */ /* 0x000fe2000bf05270 */
[----:B------:R-:W-:Y:S01]  /*37f0*/  PLOP3.LUT P2, PT, PT, PT, PT, 0x80, 0x8 ;  /* 0x000000000008781c */ /* 0x000fe20003f4f070 */
[----:B------:R-:W-:Y:S02]  /*3800*/  UIADD3 UR18, UPT, UPT, UR58, 0x1, URZ ;  /* 0x000000013a127890 */ /* 0x000fe4000fffe0ff */
[----:B------:R-:W-:Y:S02]  /*3810*/  ULEA UR68, UR58, UR13, 0xb ;  /* 0x0000000d3a447291 */ /* 0x000fe4000f8e58ff */
[----:B------:R-:W-:Y:S01]  /*3820*/  UISETP.NE.AND UP1, UPT, UR18, 0x2, UPT ;  /* 0x000000021200788c */ /* 0x000fe2000bf25270 */
[----:B------:R-:W-:Y:S01]  /*3830*/  PLOP3.LUT P0, PT, PT, PT, UP0, 0x80, 0x8 ;  /* 0x000000000008781c */ /* 0x000fe20003f0f008 */
[----:B------:R-:W-:Y:S02]  /*3840*/  ULEA UR66, UR58, UR12, 0xb ;  /* 0x0000000c3a427291 */ /* 0x000fe4000f8e58ff */
[----:B------:R-:W-:Y:S02]  /*3850*/  USEL UR39, URZ, 0x1, UP1 ;  /* 0x00000001ff277887 */ /* 0x000fe40008800000 */
[----:B------:R-:W-:Y:S02]  /*3860*/  USEL UR18, UR18, URZ, UP1 ;  /* 0x000000ff12127287 */ /* 0x000fe40008800000 */
[----:B------:R-:W-:Y:S02]  /*3870*/  UIADD3 UR64, UPT, UPT, UR68, 0x2, URZ ;  /* 0x0000000244407890 */ /* 0x000fe4000fffe0ff */
[----:B------:R-:W-:Y:S01]  /*3880*/  @UP0 ULEA UR38, UR18, UR7, 0x3 ;  /* 0x0000000712260291 */ /* 0x000fe2000f8e18ff */
[----:B------:R-:W-:Y:S01]  /*3890*/  LOP3.LUT R2, R2, UR39, RZ, 0x3c, !PT ;  /* 0x0000002702027c12 */ /* 0x000fe2000f8e3cff */
[----:B------:R-:W-:Y:S02]  /*38a0*/  UIADD3 UR62, UPT, UPT, UR66, 0x2, URZ ;  /* 0x00000002423e7890 */ /* 0x000fe4000fffe0ff */
[----:B------:R-:W-:Y:S01]  /*38b0*/  UIADD3 UR60, UPT, UPT, UR68, 0x4, URZ ;  /* 0x00000004443c7890 */ /* 0x000fe2000fffe0ff */
[----:B-1----:R-:W-:Y:S01]  /*38c0*/  @P0 SHF.L.U32 R0, R2, 0x1f, RZ ;  /* 0x0000001f02000819 */ /* 0x002fe200000006ff */
[----:B------:R-:W-:Y:S02]  /*38d0*/  UIADD3 UR58, UPT, UPT, UR66, 0x4, URZ ;  /* 0x00000004423a7890 */ /* 0x000fe4000fffe0ff */
[----:B------:R-:W-:Y:S01]  /*38e0*/  UIADD3 UR56, UPT, UPT, UR68, 0x6, URZ ;  /* 0x0000000644387890 */ /* 0x000fe2000fffe0ff */
[----:B------:R2:W3:Y:S01]  /*38f0*/  @P0 SYNCS.PHASECHK.TRANS64.TRYWAIT P2, [UR38], R0 ;  /* 0x00000000ff0005a7 */ /* 0x0004e20008041126 */
[----:B------:R-:W-:Y:S02]  /*3900*/  UIADD3 UR54, UPT, UPT, UR66, 0x6, URZ ;  /* 0x0000000642367890 */ /* 0x000fe4000fffe0ff */
        /* <DEDUP_REMOVED lines=10> */
[----:B------:R-:W-:Y:S02]  /*39b0*/  UIADD3 UR15, UPT, UPT, UR15, -0x1, URZ ;  /* 0xffffffff0f0f7890 */ /* 0x000fe4000fffe0ff */
[----:B------:R-:W-:Y:S01]  /*39c0*/  UISETP.NE.AND UP0, UPT, UR17, UR16, UPT ;  /* 0x000000101100728c */ /* 0x000fe2000bf05270 */
[----:B------:R-:W-:Y:S01]  /*39d0*/  UMOV UR69, 0x40004040 ;  /* 0x4000404000457882 */ /* 0x000fe20000000000 */
[----:B------:R-:W-:Y:S01]  /*39e0*/  UMOV UR67, 0x40004040 ;  /* 0x4000404000437882 */ /* 0x000fe20000000000 */
[----:B------:R-:W-:Y:S01]  /*39f0*/  UMOV UR65, 0x40004040 ;  /* 0x4000404000417882 */ /* 0x000fe20000000000 */
[----:B------:R-:W-:Y:S01]  /*3a00*/  UTCHMMA.2CTA gdesc[UR66], gdesc[UR68], tmem[UR9], tmem[UR36], idesc[UR37], UP3 ;  /* 0x00ff2444420075ea */ /* 0x000fe20009a00009 */
[----:B------:R-:W-:Y:S01]  /*3a10*/  UPLOP3.LUT UP3, UPT, UPT, UPT, UPT, 0x80, 0x8 ;  /* 0x000000000008789c */ /* 0x000fe20003f6f070 */
[----:B------:R-:W-:Y:S01]  /*3a20*/  UMOV UR63, 0x40004040 ;  /* 0x40004040003f7882 */ /* 0x000fe20000000000 */
[----:B------:R-:W-:Y:S01]  /*3a30*/  UMOV UR61, 0x40004040 ;  /* 0x40004040003d7882 */ /* 0x000fe20000000000 */
[----:B------:R-:W-:Y:S01]  /*3a40*/  UTCHMMA.2CTA gdesc[UR62], gdesc[UR64], tmem[UR9], tmem[UR34], idesc[UR35], UPT ;  /* 0x00ff22403e0075ea */ /* 0x000fe2000ba00009 */
[----:B------:R-:W-:Y:S01]  /*3a50*/  UMOV UR59, 0x40004040 ;  /* 0x40004040003b7882 */ /* 0x000fe20000000000 */
[----:B------:R-:W-:Y:S01]  /*3a60*/  UMOV UR57, 0x40004040 ;  /* 0x4000404000397882 */ /* 0x000fe20000000000 */
[----:B------:R1:W-:Y:S01]  /*3a70*/  UTCHMMA.2CTA gdesc[UR58], gdesc[UR60], tmem[UR9], tmem[UR32], idesc[UR33], UPT ;  /* 0x00ff203c3a0075ea */ /* 0x0003e2000ba00009 */
        /* <DEDUP_REMOVED lines=11> */
[----:B------:R-:W-:Y:S01]  /*3b30*/  UMOV UR39, 0x40004040 ;  /* 0x4000404000277882 */ /* 0x000fe20000000000 */
[----:B------:R2:W-:Y:S01]  /*3b40*/  UTCHMMA.2CTA gdesc[UR42], gdesc[UR44], tmem[UR9], tmem[UR24], idesc[UR25], UPT ;  /* 0x00ff182c2a0075ea */ /* 0x0005e2000ba00009 */
[----:B------:R2:W-:Y:S01]  /*3b50*/  UTCHMMA.2CTA gdesc[UR38], gdesc[UR40], tmem[UR9], tmem[UR22], idesc[UR23], UPT ;  /* 0x00ff1628260075ea */ /* 0x0005e2000ba00009 */
[----:B------:R2:W-:Y:S01]  /*3b60*/  UTCBAR.2CTA.MULTICAST [UR14], URZ, UR11 ;  /* 0x000000ff0e0073e9 */ /* 0x0005e2000820080b */
[----:B-1----:R-:W-:Y:S01]  /*3b70*/  UMOV UR58, UR18 ;  /* 0x00000012003a7c82 */ /* 0x002fe20008000000 */
[----:B------:R-:W-:Y:S05]  /*3b80*/  BRA.U UP0, `(.L_x_71) ;  /* 0xfffffffd00007547 */ /* 0x000fea000b83ffff */
.L_x_68:
[----:B------:R-:W-:Y:S01]  /*3b90*/  UIADD3 UR8, UPT, UPT, UR8, 0x90, URZ ;  /* 0x0000009008087890 */ /* 0x000fe2000fffe0ff */
[----:B------:R-:W-:-:S08]  /*3ba0*/  UMOV UR17, UR16 ;  /* 0x0000001000117c82 */ /* 0x000fd00008000000 */
[----:B------:R4:W-:Y:S01]  /*3bb0*/  UTCBAR.2CTA.MULTICAST [UR8], URZ, UR10 ;  /* 0x000000ff080073e9 */ /* 0x0009e2000820080a */
[----:B------:R-:W-:Y:S02]  /*3bc0*/  NOP ;  /* 0x0000000000007918 */ /* 0x000fe40000000000 */
.L_x_66:
[----:B------:R-:W-:Y:S01]  /*3bd0*/  UIADD3 UR19, UPT, UPT, UR19, 0x1, URZ ;  /* 0x0000000113137890 */ /* 0x000fe2000fffe0ff */
[----:B------:R-:W-:-:S03]  /*3be0*/  ISETP.NE.AND P0, PT, R8, 0x2, PT ;  /* 0x000000020800780c */ /* 0x000fc60003f05270 */
[----:B------:R-:W-:Y:S01]  /*3bf0*/  UISETP.NE.AND UP0, UPT, UR19, 0x2, UPT ;  /* 0x000000021300788c */ /* 0x000fe2000bf05270 */
[----:B-12---:R-:W-:Y:S02]  /*3c00*/  SEL R0, RZ, 0x1, P0 ;  /* 0x00000001ff007807 */ /* 0x006fe40000000000 */
[----:B------:R-:W-:Y:S01]  /*3c10*/  SEL R8, R8, RZ, P0 ;  /* 0x000000ff08087207 */ /* 0x000fe20000000000 */
[----:B----4-:R-:W-:Y:S01]  /*3c20*/  USEL UR8, URZ, 0x1, UP0 ;  /* 0x00000001ff087887 */ /* 0x010fe20008000000 */
[----:B------:R-:W-:Y:S01]  /*3c30*/  LOP3.LUT R3, R3, R0, RZ, 0x3c, !PT ;  /* 0x0000000003037212 */ /* 0x000fe200078e3cff */
[----:B------:R-:W-:-:S04]  /*3c40*/  USEL UR19, UR19, URZ, UP0 ;  /* 0x000000ff13137287 */ /* 0x000fc80008000000 */
[----:B------:R-:W-:Y:S01]  /*3c50*/  LOP3.LUT R9, R9, UR8, RZ, 0x3c, !PT ;  /* 0x0000000809097c12 */ /* 0x000fe2000f8e3cff */
[----:B------:R-:W-:Y:S07]  /*3c60*/  @P1 BRA `(.L_x_72) ;  /* 0xfffffff800381947 */ /* 0x000fee000383ffff */
[----:B------:R-:W1:Y:S01]  /*3c70*/  S2UR UR6, SR_CgaCtaId ;  /* 0x00000000000679c3 */ /* 0x000e620000008800 */
[----:B------:R-:W-:Y:S01]  /*3c80*/  ELECT P0, URZ, PT ;  /* 0x0000000000ff782f */ /* 0x000fe20003800000 */
[----:B------:R-:W-:Y:S01]  /*3c90*/  HFMA2 R0, -RZ, RZ, 0, 5.9604644775390625e-08 ;  /* 0x00000001ff007431 */ /* 0x000fe200000001ff */
[----:B------:R-:W-:-:S05]  /*3ca0*/  UMOV UR8, 0x40 ;  /* 0x0000004000087882 */ /* 0x000fca0000000000 */
[----:B------:R-:W-:Y:S01]  /*3cb0*/  UVIRTCOUNT.DEALLOC.SMPOOL 0x80 ;  /* 0x000000800000784c */ /* 0x000fe20000000000 */
[----:B------:R-:W-:Y:S02]  /*3cc0*/  UISETP.NE.AND UP0, UPT, UR5, URZ, UPT ;  /* 0x000000ff0500728c */ /* 0x000fe4000bf05270 */
[----:B-1----:R-:W-:-:S09]  /*3cd0*/  ULEA UR6, UR6, UR8, 0x18 ;  /* 0x0000000806067291 */ /* 0x002fd2000f8ec0ff */
[----:B------:R1:W-:Y:S01]  /*3ce0*/  @P0 STS.U8 [UR6+0x1c], R0 ;  /* 0x00001c00ff000988 */ /* 0x0003e20008000006 */
[----:B------:R-:W-:Y:S05]  /*3cf0*/  BRA.U UP0, `(.L_x_73) ;  /* 0x0000000100587547 */ /* 0x000fea000b800000 */
[----:B------:R-:W-:Y:S01]  /*3d00*/  UIADD3 UR8, UPT, UPT, UR7, 0xa0, URZ ;  /* 0x000000a007087890 */ /* 0x000fe2000fffe0ff */
[----:B------:R-:W-:-:S03]  /*3d10*/  SHF.L.U32 R3, R9, 0x1f, RZ ;  /* 0x0000001f09037819 */ /* 0x000fc600000006ff */
[----:B------:R-:W-:-:S09]  /*3d20*/  ULEA UR5, UR19, UR8, 0x3 ;  /* 0x0000000813057291 */ /* 0x000fd2000f8e18ff */
[----:B------:R-:W2:Y:S02]  /*3d30*/  SYNCS.PHASECHK.TRANS64.TRYWAIT P0, [UR5], R3 ;  /* 0x00000003ff0075a7 */ /* 0x000ea40008001105 */
[----:B--2---:R-:W-:Y:S05]  /*3d40*/  @!P0 BRA `(.L_x_74) ;  /* 0x0000007c00888947 */ /* 0x004fea0003800000 */
.L_x_164:
[----:B------:R-:W-:-:S04]  /*3d50*/  UIADD3 UR9, UPT, UPT, UR19, 0x1, URZ ;  /* 0x0000000113097890 */ /* 0x000fc8000fffe0ff */
[----:B------:R-:W-:-:S04]  /*3d60*/  UISETP.NE.AND UP1, UPT, UR9, 0x2, UPT ;  /* 0x000000020900788c */ /* 0x000fc8000bf25270 */
[----:B------:R-:W-:Y:S02]  /*3d70*/  USEL UR5, URZ, 0x1, UP1 ;  /* 0x00000001ff057887 */ /* 0x000fe40008800000 */
[----:B------:R-:W-:-:S04]  /*3d80*/  USEL UR9, UR9, URZ, UP1 ;  /* 0x000000ff09097287 */ /* 0x000fc80008800000 */
[----:B------:R-:W-:Y:S01]  /*3d90*/  ULEA UR9, UR9, UR8, 0x3 ;  /* 0x0000000809097291 */ /* 0x000fe2000f8e18ff */
[----:B-1----:R-:W-:-:S04]  /*3da0*/  LOP3.LUT R3, R9, UR5, RZ, 0x3c, !PT ;  /* 0x0000000509037c12 */ /* 0x002fc8000f8e3cff */
[----:B------:R-:W-:Y:S01]  /*3db0*/  SHF.L.U32 R3, R3, 0x1f, RZ ;  /* 0x0000001f03037819 */ /* 0x000fe200000006ff */
[----:B------:R-:W-:-:S04]  /*3dc0*/  IMAD.U32 R0, RZ, RZ, UR9 ;  /* 0x00000009ff007e24 */ /* 0x000fc8000f8e00ff */
[----:B------:R1:W2:Y:S03]  /*3dd0*/  SYNCS.PHASECHK.TRANS64.TRYWAIT P0, [R0+URZ], R3 ;  /* 0x00000003000075a7 */ /* 0x0002a600080011ff */
[----:B--2---:R-:W-:Y:S05]  /*3de0*/  @!P0 NANOSLEEP.SYNCS 0x989680 ;  /* 0x009896800000895d */ /* 0x004fea0003900000 */
[----:B------:R-:W2:Y:S02]  /*3df0*/  @!P0 SYNCS.PHASECHK.TRANS64 P0, [R0+URZ], R3 ;  /* 0x00000003000085a7 */ /* 0x000ea400080010ff */
[----:B--2---:R-:W-:Y:S05]  /*3e00*/  @P0 BRA `(.L_x_75) ;  /* 0x0000000000200947 */ /* 0x004fea0003800000 */
.L_x_76:
[----:B--2---:R2:W4:Y:S02]  /*3e10*/  SYNCS.PHASECHK.TRANS64.TRYWAIT P0, [R0+URZ], R3 ;  /* 0x00000003000075a7 */ /* 0x00452400080011ff */
[----:B----4-:R-:W-:Y:S05]  /*3e20*/  @!P0 NANOSLEEP.SYNCS 0x989680 ;  /* 0x009896800000895d */ /* 0x010fea0003900000 */
[----:B------:R-:W4:Y:S02]  /*3e30*/  @!P0 SYNCS.PHASECHK.TRANS64 P0, [R0+URZ], R3 ;  /* 0x00000003000085a7 */ /* 0x000f2400080010ff */
[----:B----4-:R-:W-:Y:S05]  /*3e40*/  @!P0 BRA `(.L_x_76) ;  /* 0xfffffffc00f08947 */ /* 0x010fea000383ffff */
[----:B------:R-:W-:Y:S05]  /*3e50*/  BRA `(.L_x_75) ;  /* 0x00000000000c7947 */ /* 0x000fea0003800000 */
.L_x_73:
[----:B------:R-:W-:-:S04]  /*3e60*/  UIADD3 UR5, UPT, UPT, UR7, 0xd0, URZ ;  /* 0x000000d007057890 */ /* 0x000fc8000fffe0ff */
[----:B------:R-:W-:-:S09]  /*3e70*/  UPRMT UR5, UR4, 0x654, UR5 ;  /* 0x0000065404057896 */ /* 0x000fd20008000005 */
[----:B------:R-:W-:Y:S03]  /*3e80*/  SYNCS.ARRIVE.TRANS64.RED.A1T0 RZ, [UR5], RZ ;  /* 0x000000ffffff79a7 */ /* 0x000fe60008100405 */
.L_x_75:
[----:B-12---:R-:W-:Y:S01]  /*3e90*/  SHF.L.U32 R3, RZ, 0x1f, RZ ;  /* 0x0000001fff037819 */ /* 0x006fe200000006ff */
[----:B------:R-:W-:Y:S01]  /*3ea0*/  UIADD3 UR5, UPT, UPT, UR7, 0xd0, URZ ;  /* 0x000000d007057890 */ /* 0x000fe2000fffe0ff */
[----:B------:R-:W-:Y:S02]  /*3eb0*/  PLOP3.LUT P0, PT, PT, PT, UP0, 0x80, 0x8 ;  /* 0x000000000008781c */ /* 0x000fe40003f0f008 */
[----:B------:R-:W1:Y:S02]  /*3ec0*/  SYNCS.PHASECHK.TRANS64.TRYWAIT P1, [UR7+0xd0], R3 ;  /* 0x0000d003ff0075a7 */ /* 0x000e640008021107 */
[----:B-1----:R-:W-:Y:S09]  /*3ed0*/  @!P1 BRA `(.L_x_77) ;  /* 0x0000007c003c9947 */ /* 0x002ff20003800000 */
.L_x_166:
[----:B------:R-:W-:Y:S01]  /*3ee0*/  @!UP0 UPRMT UR5, UR4, 0x654, UR5 ;  /* 0x0000065404058896 */ /* 0x000fe20008000005 */
[----:B------:R-:W-:Y:S02]  /*3ef0*/  UMOV UR8, 0xffff ;  /* 0x0000ffff00087882 */ /* 0x000fe40000000000 */
[----:B------:R-:W-:-:S06]  /*3f00*/  UMOV UR4, 0x1 ;  /* 0x0000000100047882 */ /* 0x000fcc0000000000 */
[----:B------:R-:W-:Y:S01]  /*3f10*/  @!P0 SYNCS.ARRIVE.TRANS64.RED.A1T0 RZ, [UR5], RZ ;  /* 0x000000ffffff89a7 */ /* 0x000fe20008100405 */
[----:B------:R-:W-:Y:S01]  /*3f20*/  NOP ;  /* 0x0000000000007918 */ /* 0x000fe20000000000 */
[----:B-1----:R-:W1:Y:S01]  /*3f30*/  LDS R0, [UR6+0x14] ;  /* 0x00001406ff007984 */ /* 0x002e620008000800 */
[----:B------:R-:W-:-:S04]  /*3f40*/  ULOP3.LUT UR5, UR21, 0xffff, URZ, 0xc0, !UPT ;  /* 0x0000ffff15057892 */ /* 0x000fc8000f8ec0ff */
[----:B------:R-:W-:-:S04]  /*3f50*/  USHF.R.U32.HI UR5, URZ, 0x5, UR5 ;  /* 0x00000005ff057899 */ /* 0x000fc80008011605 */
[----:B------:R-:W-:Y:S02]  /*3f60*/  USHF.L.U32 UR8, UR8, UR5, URZ ;  /* 0x0000000508087299 */ /* 0x000fe400080006ff */
[----:B------:R-:W-:-:S04]  /*3f70*/  USHF.L.U32 UR4, UR4, UR5, URZ ;  /* 0x0000000504047299 */ /* 0x000fc800080006ff */
[----:B-1----:R-:W-:-:S04]  /*3f80*/  LOP3.LUT R0, R0, UR8, RZ, 0xc0, !PT ;  /* 0x0000000800007c12 */ /* 0x002fc8000f8ec0ff */
[----:B------:R-:W-:-:S13]  /*3f90*/  ISETP.NE.AND P0, PT, R0, UR8, PT ;  /* 0x0000000800007c0c */ /* 0x000fda000bf05270 */
[----:B------:R-:W-:Y:S05]  /*3fa0*/  @P0 BRA `(.L_x_78) ;  /* 0x0000000000580947 */ /* 0x000fea0003800000 */
[----:B------:R-:W1:Y:S02]  /*3fb0*/  LDS R0, [UR6+0x18] ;  /* 0x00001806ff007984 */ /* 0x000e640008000800 */
[----:B-1----:R-:W-:-:S04]  /*3fc0*/  LOP3.LUT R0, R0, UR4, RZ, 0xc0, !PT ;  /* 0x0000000400007c12 */ /* 0x002fc8000f8ec0ff */
[----:B------:R-:W-:-:S13]  /*3fd0*/  ISETP.NE.AND P0, PT, R0, UR4, PT ;  /* 0x0000000400007c0c */ /* 0x000fda000bf05270 */
[----:B------:R-:W-:Y:S05]  /*3fe0*/  @P0 BRA `(.L_x_79) ;  /* 0x00000000003c0947 */ /* 0x000fea0003800000 */
[----:B------:R-:W1:Y:S01]  /*3ff0*/  S2R R2, SR_LANEID ;  /* 0x0000000000027919 */ /* 0x000e620000000000 */
[----:B------:R-:W-:Y:S01]  /*4000*/  ULOP3.LUT UR8, URZ, UR8, URZ, 0x33, !UPT ;  /* 0x00000008ff087292 */ /* 0x000fe2000f8e33ff */
[----:B------:R-:W-:Y:S01]  /*4010*/  LOP3.LUT R4, RZ, UR4, RZ, 0x33, !PT ;  /* 0x00000004ff047c12 */ /* 0x000fe2000f8e33ff */
[----:B------:R-:W-:Y:S02]  /*4020*/  VOTEU.ANY UR7, UPT, PT ;  /* 0x0000000000077886 */ /* 0x000fe400038e0100 */
[----:B------:R-:W-:Y:S01]  /*4030*/  UFLO.U32 UR7, UR7 ;  /* 0x00000007000772bd */ /* 0x000fe200080e0000 */
[----:B------:R-:W2:Y:S01]  /*4040*/  REDUX UR4, R4 ;  /* 0x00000000040473c4 */ /* 0x000ea20000000000 */
[----:B------:R-:W-:-:S06]  /*4050*/  IMAD.U32 R0, RZ, RZ, UR8 ;  /* 0x00000008ff007e24 */ /* 0x000fcc000f8e00ff */
[----:B------:R4:W-:Y:S01]  /*4060*/  UTCATOMSWS.AND URZ, UR8 ;  /* 0x0000000800ff79e3 */ /* 0x0009e20008000000 */
[----:B------:R-:W3:Y:S01]  /*4070*/  REDUX UR5, R0 ;  /* 0x00000000000573c4 */ /* 0x000ee20000000000 */
[----:B-1----:R-:W-:Y:S01]  /*4080*/  ISETP.EQ.U32.AND P0, PT, R2, UR7, PT ;  /* 0x0000000702007c0c */ /* 0x002fe2000bf02070 */
[----:B--2---:R-:W-:Y:S01]  /*4090*/  IMAD.U32 R2, RZ, RZ, UR4 ;  /* 0x00000004ff027e24 */ /* 0x004fe2000f8e00ff */
[----:B---3--:R-:W-:-:S11]  /*40a0*/  MOV R3, UR5 ;  /* 0x0000000500037c02 */ /* 0x008fd60008000f00 */
[----:B------:R4:W-:Y:S04]  /*40b0*/  @P0 ATOMS.AND RZ, [UR6+0x14], R3 ;  /* 0x00001403ffff098c */ /* 0x0009e8000a800006 */
[----:B------:R4:W-:Y:S01]  /*40c0*/  @P0 ATOMS.AND RZ, [UR6+0x18], R2 ;  /* 0x00001802ffff098c */ /* 0x0009e2000a800006 */
[----:B------:R-:W-:Y:S05]  /*40d0*/  BRA `(.L_x_80) ;  /* 0x0000000000147947 */ /* 0x000fea0003800000 */
.L_x_79:
[----:B------:R-:W-:Y:S02]  /*40e0*/  MOV R2, 0x4100 ;  /* 0x0000410000027802 */ /* 0x000fe40000000f00 */
[----:B---3-5:R-:W-:Y:S05]  /*40f0*/  CALL.REL.NOINC `($__internal_0_$__cuda_sm10x_tcgen05_guardrail_trap_col_being_dealloced_not_returned_by_alloc) ;  /* 0x00000080001c7944 */ /* 0x028fea0003c00000 */
[----:B------:R-:W-:Y:S05]  /*4100*/  BRA `(.L_x_80) ;  /* 0x0000000000087947 */ /* 0x000fea0003800000 */
.L_x_78:
[----:B------:R-:W-:Y:S02]  /*4110*/  MOV R2, 0x4130 ;  /* 0x0000413000027802 */ /* 0x000fe40000000f00 */
[----:B---3-5:R-:W-:Y:S05]  /*4120*/  CALL.REL.NOINC `($__internal_2_$__cuda_sm10x_tcgen05_guardrail_trap_unallocated_columns_being_dealloced) ;  /* 0x0000008000287944 */ /* 0x028fea0003c00000 */
.L_x_80:
[----:B------:R-:W-:Y:S01]  /*4130*/  NOP ;  /* 0x0000000000007918 */ /* 0x000fe20000000000 */
[----:B----4-:R-:W-:Y:S05]  /*4140*/  EXIT ;  /* 0x000000000000794d */ /* 0x010fea0003800000 */
.L_x_53:
[----:B------:R-:W-:-:S09]  /*4150*/  UISETP.NE.OR UP5, UPT, UR10, 0x3, !UP5 ;  /* 0x000000030a00788c */ /* 0x000fd2000efa5670 */
[----:B------:R-:W-:Y:S05]  /*4160*/  BRA.U UP5, `(.L_x_81) ;  /* 0x0000001105147547 */ /* 0x000fea000b800000 */
[----:B------:R-:W1:Y:S01]  /*4170*/  LDC R0, c[0x0][0xb30] ;  /* 0x0002cc00ff007b82 */ /* 0x000e620000000800 */
[----:B------:R-:W2:Y:S01]  /*4180*/  LDCU.64 UR8, c[0x0][0x888] ;  /* 0x00011100ff0877ac */ /* 0x000ea20008000a00 */
[----:B------:R-:W-:Y:S02]  /*4190*/  HFMA2 R29, -RZ, RZ, 0, 0 ;  /* 0x00000000ff1d7431 */ /* 0x000fe400000001ff */
[----:B------:R-:W-:Y:S01]  /*41a0*/  IMAD.MOV.U32 R31, RZ, RZ, 0x1 ;  /* 0x00000001ff1f7424 */ /* 0x000fe200078e00ff */
[----:B------:R-:W-:Y:S01]  /*41b0*/  MOV R23, 0x4000 ;  /* 0x0000400000177802 */ /* 0x000fe20000000f00 */
[----:B------:R-:W3:Y:S01]  /*41c0*/  LDCU.64 UR4, c[0x0][0x890] ;  /* 0x00011200ff0477ac */ /* 0x000ee20008000a00 */
[----:B------:R-:W-:Y:S01]  /*41d0*/  IMAD.MOV.U32 R30, RZ, RZ, RZ ;  /* 0x000000ffff1e7224 */ /* 0x000fe200078e00ff */
[----:B------:R-:W4:Y:S01]  /*41e0*/  LDC R19, c[0x0][0x370] ;  /* 0x0000dc00ff137b82 */ /* 0x000f220000000800 */
[----:B------:R-:W-:Y:S01]  /*41f0*/  UMOV UR6, 0x400 ;  /* 0x0000040000067882 */ /* 0x000fe20000000000 */
[----:B------:R-:W-:-:S02]  /*4200*/  UPLOP3.LUT UP1, UPT, UPT, UPT, UPT, 0x40, 0x4 ;  /* 0x000000000004789c */ /* 0x000fc40003f2e870 */
[----:B------:R-:W-:-:S04]  /*4210*/  ULEA UR6, UR37, UR6, 0x18 ;  /* 0x0000000625067291 */ /* 0x000fc8000f8ec0ff */
[----:B------:R-:W4:Y:S01]  /*4220*/  LDC R2, c[0x0][0xb0c] ;  /* 0x0002c300ff027b82 */ /* 0x000f220000000800 */
[----:B------:R-:W-:Y:S02]  /*4230*/  UIADD3 UR13, UPT, UPT, UR6, 0x38, URZ ;  /* 0x00000038060d7890 */ /* 0x000fe4000fffe0ff */
[----:B--2---:R-:W-:Y:S02]  /*4240*/  UISETP.NE.U32.AND UP2, UPT, UR8, URZ, UPT ;  /* 0x000000ff0800728c */ /* 0x004fe4000bf45070 */
[----:B------:R-:W-:Y:S02]  /*4250*/  UIADD3 UR33, UPT, UPT, UR6, 0x20, URZ ;  /* 0x0000002006217890 */ /* 0x000fe4000fffe0ff */
[----:B---3--:R-:W-:Y:S01]  /*4260*/  UISETP.NE.U32.AND UP3, UPT, UR4, URZ, UPT ;  /* 0x000000ff0400728c */ /* 0x008fe2000bf65070 */
[----:B------:R-:W2:Y:S01]  /*4270*/  LDC R18, c[0x0][0xb20] ;  /* 0x0002c800ff127b82 */ /* 0x000ea20000000800 */
[----:B-1----:R-:W-:Y:S01]  /*4280*/  ISETP.NE.AND P1, PT, R0, 0x1, PT ;  /* 0x000000010000780c */ /* 0x002fe20003f25270 */
[----:B------:R-:W-:-:S02]  /*4290*/  UISETP.NE.AND.EX UP2, UPT, UR9, URZ, UPT, UP2 ;  /* 0x000000ff0900728c */ /* 0x000fc4000bf45320 */
[----:B------:R-:W-:Y:S02]  /*42a0*/  UIADD3 UR25, UPT, UPT, UR6, 0x28, URZ ;  /* 0x0000002806197890 */ /* 0x000fe4000fffe0ff */
[----:B------:R-:W-:Y:S02]  /*42b0*/  UIADD3 UR17, UPT, UPT, UR6, 0x30, URZ ;  /* 0x0000003006117890 */ /* 0x000fe4000fffe0ff */
[----:B------:R-:W1:Y:S01]  /*42c0*/  LDC.64 R32, c[0x0][0x348] ;  /* 0x0000d200ff207b82 */ /* 0x000e620000000a00 */
[----:B------:R-:W-:Y:S02]  /*42d0*/  UPRMT UR13, UR37, 0x654, UR13 ;  /* 0x00000654250d7896 */ /* 0x000fe4000800000d */
[----:B------:R-:W-:-:S05]  /*42e0*/  UISETP.NE.AND.EX UP3, UPT, UR5, URZ, UPT, UP3 ;  /* 0x000000ff0500728c */ /* 0x000fca000bf65330 */
[----:B------:R-:W3:Y:S08]  /*42f0*/  LDC.64 R16, c[0x0][0xb10] ;  /* 0x0002c400ff107b82 */ /* 0x000ef00000000a00 */
[----:B------:R-:W1:Y:S08]  /*4300*/  LDC.64 R6, c[0x0][0xb18] ;  /* 0x0002c600ff067b82 */ /* 0x000e700000000a00 */
[----:B------:R-:W1:Y:S08]  /*4310*/  LDC.64 R4, c[0x0][0xb28] ;  /* 0x0002ca00ff047b82 */ /* 0x000e700000000a00 */
[----:B--2-4-:R-:W1:Y:S02]  /*4320*/  LDC R22, c[0x0][0x374] ;  /* 0x0000dd00ff167b82 */ /* 0x014e640000000800 */
.L_x_92:
[C---:B------:R-:W-:Y:S02]  /*4330*/  LEA R0, R30.reuse, UR6, 0x3 ;  /* 0x000000061e007c11 */ /* 0x040fe4000f8e18ff */
[----:B------:R-:W-:Y:S02]  /*4340*/  SHF.L.U32 R3, R29, 0x1f, RZ ;  /* 0x0000001f1d037819 */ /* 0x000fe400000006ff */
[----:B------:R-:W-:Y:S02]  /*4350*/  LEA R24, R30, UR6, 0x4 ;  /* 0x000000061e187c11 */ /* 0x000fe4000f8e20ff */
[----:B--2---:R-:W2:Y:S02]  /*4360*/  SYNCS.PHASECHK.TRANS64.TRYWAIT P0, [R0+URZ+0x70], R3 ;  /* 0x00007003000075a7 */ /* 0x004ea400080011ff */
[----:B--2---:R-:W-:Y:S05]  /*4370*/  @!P0 BRA `(.L_x_82) ;  /* 0x00000078002c8947 */ /* 0x004fea0003800000 */
.L_x_167:
[----:B------:R-:W-:Y:S01]  /*4380*/  ISETP.GE.AND P0, PT, R72, 0x1, PT ;  /* 0x000000014800780c */ /* 0x000fe20003f06270 */
[----:B------:R-:W4:Y:S01]  /*4390*/  LDS.128 R24, [R24+0xe0] ;  /* 0x0000e00018187984 */ /* 0x000f220000000c00 */
[----:B--2---:R-:W-:Y:S01]  /*43a0*/  VIADD R0, R0, 0x80 ;  /* 0x0000008000007836 */ /* 0x004fe20000000000 */
[----:B------:R-:W-:Y:S01]  /*43b0*/  @!PT LDS RZ, [RZ] ;  /* 0x00000000fffff984 */ /* 0x000fe20000000800 */
[----:B------:R-:W-:Y:S01]  /*43c0*/  @!PT LDS RZ, [RZ] ;  /* 0x00000000fffff984 */ /* 0x000fe20000000800 */
[----:B------:R-:W-:Y:S01]  /*43d0*/  @!PT LDS RZ, [RZ] ;  /* 0x00000000fffff984 */ /* 0x000fe20000000800 */
[----:B------:R-:W-:Y:S01]  /*43e0*/  @!PT LDS RZ, [RZ] ;  /* 0x00000000fffff984 */ /* 0x000fe20000000800 */
[----:B------:R2:W-:Y:S06]  /*43f0*/  MEMBAR.ALL.CTA ;  /* 0x0000000000007992 */ /* 0x0005ec0000008000 */
[----:B--2---:R-:W2:Y:S01]  /*4400*/  FENCE.VIEW.ASYNC.S ;  /* 0x00000000000073c6 */ /* 0x004ea20000000000 */
[----:B------:R-:W-:Y:S04]  /*4410*/  PRMT R0, RZ, 0x654, R0 ;  /* 0x00000654ff007816 */ /* 0x000fe80000000000 */
[----:B--2---:R2:W-:Y:S01]  /*4420*/  SYNCS.ARRIVE.TRANS64.RED.A1T0 RZ, [R0+URZ], RZ ;  /* 0x000000ff00ff79a7 */ /* 0x0045e200081004ff */
[----:B----4-:R-:W-:Y:S11]  /*4430*/  LOP3.LUT P3, RZ, R26, 0x1, RZ, 0xc0, !PT ;  /* 0x000000011aff7812 */ /* 0x010ff6000786c0ff */
[----:B------:R-:W-:Y:S02]  /*4440*/  @!UPT UIADD3 URZ, UPT, UPT, URZ, URZ, URZ ;  /* 0x000000fffffff290 */ /* 0x000fe4000fffe0ff */
[----:B------:R-:W-:Y:S02]  /*4450*/  @P3 MOV R13, R24 ;  /* 0x00000018000d3202 */ /* 0x000fe40000000f00 */
[----:B------:R-:W-:Y:S01]  /*4460*/  @P3 LOP3.LUT R8, R25, 0xffff, RZ, 0xc0, !PT ;  /* 0x0000ffff19083812 */ /* 0x000fe200078ec0ff */
[----:B--2---:R-:W-:Y:S06]  /*4470*/  @!P0 BRA `(.L_x_83) ;  /* 0x0000000000a48947 */ /* 0x004fec0003800000 */
[----:B-1----:R-:W-:Y:S01]  /*4480*/  IMAD.HI.U32 R35, R22, R7, RZ ;  /* 0x0000000716237227 */ /* 0x002fe200078e00ff */
[----:B------:R-:W-:Y:S02]  /*4490*/  ISETP.NE.AND P0, PT, R6, 0x1, PT ;  /* 0x000000010600780c */ /* 0x000fe40003f05270 */
[----:B------:R-:W-:Y:S01]  /*44a0*/  ISETP.NE.AND P2, PT, R72, 0x1, PT ;  /* 0x000000014800780c */ /* 0x000fe20003f45270 */
[----:B---3--:R-:W-:Y:S01]  /*44b0*/  IMAD.HI.U32 R34, R19, R16, RZ ;  /* 0x0000001013227227 */ /* 0x008fe200078e00ff */
[----:B------:R-:W-:Y:S02]  /*44c0*/  SHF.R.U32.HI R35, RZ, R18, R35 ;  /* 0x00000012ff237219 */ /* 0x000fe40000011623 */
[----:B------:R-:W-:Y:S01]  /*44d0*/  ISETP.NE.AND P4, PT, R2, 0x1, PT ;  /* 0x000000010200780c */ /* 0x000fe20003f85270 */
[----:B------:R-:W-:Y:S01]  /*44e0*/  IMAD.HI.U32 R36, R13, R16, RZ ;  /* 0x000000100d247227 */ /* 0x000fe200078e00ff */
[----:B------:R-:W-:Y:S02]  /*44f0*/  SHF.R.U32.HI R34, RZ, R17, R34 ;  /* 0x00000011ff227219 */ /* 0x000fe40000011622 */
[----:B------:R-:W-:Y:S01]  /*4500*/  SEL R3, R22, R35, !P0 ;  /* 0x0000002316037207 */ /* 0x000fe20004000000 */
[C---:B------:R-:W-:Y:S01]  /*4510*/  IMAD.HI.U32 R35, R8.reuse, R7, RZ ;  /* 0x0000000708237227 */ /* 0x040fe200078e00ff */
[----:B------:R-:W-:Y:S02]  /*4520*/  SEL R11, R19, R34, !P4 ;  /* 0x00000022130b7207 */ /* 0x000fe40006000000 */
[----:B------:R-:W-:Y:S01]  /*4530*/  SHF.R.U32.HI R36, RZ, R17, R36 ;  /* 0x00000011ff247219 */ /* 0x000fe20000011624 */
[----:B------:R-:W-:Y:S01]  /*4540*/  IMAD.HI.U32 R38, R3, R4, RZ ;  /* 0x0000000403267227 */ /* 0x000fe200078e00ff */
[----:B------:R-:W-:Y:S03]  /*4550*/  SHF.R.U32.HI R35, RZ, R18, R35 ;  /* 0x00000012ff237219 */ /* 0x000fe60000011623 */
[----:B------:R-:W-:Y:S01]  /*4560*/  IMAD.HI.U32 R34, R11, R4, RZ ;  /* 0x000000040b227227 */ /* 0x000fe200078e00ff */
[----:B------:R-:W-:Y:S02]  /*4570*/  @P2 SHF.R.U32.HI R3, RZ, R5, R38 ;  /* 0x00000005ff032219 */ /* 0x000fe40000011626 */
[----:B------:R-:W-:Y:S02]  /*4580*/  SEL R9, R8, R35, !P0 ;  /* 0x0000002308097207 */ /* 0x000fe40004000000 */
[----:B------:R-:W-:Y:S01]  /*4590*/  @P2 SHF.R.U32.HI R11, RZ, R5, R34 ;  /* 0x00000005ff0b2219 */ /* 0x000fe20000011622 */
[C---:B------:R-:W-:Y:S01]  /*45a0*/  IMAD R10, R72.reuse, R3, RZ ;  /* 0x00000003480a7224 */ /* 0x040fe200078e02ff */
[----:B------:R-:W-:Y:S01]  /*45b0*/  SEL R3, R13, R36, !P4 ;  /* 0x000000240d037207 */ /* 0x000fe20006000000 */
[C---:B------:R-:W-:Y:S03]  /*45c0*/  IMAD.HI.U32 R14, R9.reuse, R4, RZ ;  /* 0x00000004090e7227 */ /* 0x040fe600078e00ff */
[----:B------:R-:W-:Y:S01]  /*45d0*/  ISETP.GE.AND P0, PT, R9, R10, PT ;  /* 0x0000000a0900720c */ /* 0x000fe20003f06270 */
[C---:B------:R-:W-:Y:S01]  /*45e0*/  IMAD R12, R72.reuse, R11, RZ ;  /* 0x0000000b480c7224 */ /* 0x040fe200078e02ff */
[-C--:B------:R-:W-:Y:S04]  /*45f0*/  SHF.R.U32.HI R14, RZ, R5.reuse, R14 ;  /* 0x00000005ff0e7219 */ /* 0x080fe8000001160e */
[----:B------:R-:W-:Y:S02]  /*4600*/  ISETP.GE.OR P0, PT, R3, R12, P0 ;  /* 0x0000000c0300720c */ /* 0x000fe40000706670 */
[----:B------:R-:W-:Y:S05]  /*4610*/  SEL R15, R9, R14, !P2 ;  /* 0x0000000e090f7207 */ /* 0x000fea0005000000 */
[----:B------:R-:W-:Y:S04]  /*4620*/  IMAD.MOV R14, RZ, RZ, -R15 ;  /* 0x000000ffff0e7224 */ /* 0x000fe800078e0a0f */
[----:B------:R-:W-:Y:S02]  /*4630*/  IMAD R14, R72, R14, R9 ;  /* 0x0000000e480e7224 */ /* 0x000fe400078e0209 */
[C---:B------:R-:W-:Y:S05]  /*4640*/  @!P0 IMAD.HI.U32 R10, R3.reuse, R4, RZ ;  /* 0x00000004030a8227 */ /* 0x040fea00078e00ff */
[----:B------:R-:W-:Y:S04]  /*4650*/  @!P0 SHF.R.U32.HI R10, RZ, R5, R10 ;  /* 0x00000005ff0a8219 */ /* 0x000fe8000001160a */
[----:B------:R-:W-:Y:S01]  /*4660*/  @!P0 SEL R0, R3, R10, !P2 ;  /* 0x0000000a03008207 */ /* 0x000fe20005000000 */
[----:B------:R-:W-:Y:S03]  /*4670*/  IMAD.MOV R10, RZ, RZ, -R3 ;  /* 0x000000ffff0a7224 */ /* 0x000fe600078e0a03 */
[----:B------:R-:W-:Y:S01]  /*4680*/  @!P0 IADD3 R15, PT, PT, R15, -R0, RZ ;  /* 0x800000000f0f8210 */ /* 0x000fe20007ffe0ff */
[----:B------:R-:W-:Y:S01]  /*4690*/  @!P0 IMAD R0, R11, R14, R0 ;  /* 0x0000000e0b008224 */ /* 0x000fe200078e0200 */
[----:B------:R-:W-:Y:S01]  /*46a0*/  IADD3 R11, PT, PT, -R9, RZ, RZ ;  /* 0x000000ff090b7210 */ /* 0x000fe20007ffe1ff */
[----:B------:R-:W-:Y:S02]  /*46b0*/  IMAD R13, R2, R10, R13 ;  /* 0x0000000a020d7224 */ /* 0x000fe400078e020d */
[----:B------:R-:W-:Y:S02]  /*46c0*/  @!P0 IMAD R9, R15, R72, R3 ;  /* 0x000000480f098224 */ /* 0x000fe400078e0203 */
[----:B------:R-:W-:Y:S02]  /*46d0*/  @!P0 IMAD.MOV.U32 R3, RZ, RZ, R0 ;  /* 0x000000ffff038224 */ /* 0x000fe400078e0000 */
[----:B------:R-:W-:Y:S02]  /*46e0*/  IMAD R8, R6, R11, R8 ;  /* 0x0000000b06087224 */ /* 0x000fe400078e0208 */
[----:B------:R-:W-:Y:S02]  /*46f0*/  IMAD R13, R3, R2, R13 ;  /* 0x00000002030d7224 */ /* 0x000fe400078e020d */
[----:B------:R-:W-:Y:S02]  /*4700*/  IMAD R8, R9, R6, R8 ;  /* 0x0000000609087224 */ /* 0x000fe400078e0208 */
.L_x_83:
[----:B------:R-:W-:Y:S05]  /*4710*/  BRA.U UP1, `(.L_x_84) ;  /* 0x0000000101107547 */ /* 0x000fea000b800000 */
[----:B------:R-:W-:Y:S04]  /*4720*/  MOV R0, UR7 ;  /* 0x0000000700007c02 */ /* 0x000fe80008000f00 */
[----:B------:R-:W-:Y:S04]  /*4730*/  SHF.L.U32 R3, R0, 0x1f, RZ ;  /* 0x0000001f00037819 */ /* 0x000fe800000006ff */
[----:B------:R-:W2:Y:S02]  /*4740*/  SYNCS.PHASECHK.TRANS64.TRYWAIT P0, [UR6+0x68], R3 ;  /* 0x00006803ff0075a7 */ /* 0x000ea40008001106 */
[----:B--2---:R-:W-:Y:S05]  /*4750*/  @!P0 BRA `(.L_x_85) ;  /* 0x0000007400488947 */ /* 0x004fea0003800000 */
.L_x_84:
[----:B------:R-:W-:Y:S02]  /*4760*/  R2UR UR35, R21 ;  /* 0x00000000152372ca */ /* 0x000fe400000e0000 */
[----:B------:R-:W-:Y:S02]  /*4770*/  R2UR UR34, R20 ;  /* 0x00000000142272ca */ /* 0x000fe400000e0000 */
[----:B------:R-:W-:Y:S02]  /*4780*/  ISETP.NE.U32.AND P2, PT, RZ, UR4, PT ;  /* 0x00000004ff007c0c */ /* 0x000fe4000bf45070 */
[----:B------:R-:W-:Y:S02]  /*4790*/  SHF.L.U32 R12, R31, 0x1f, RZ ;  /* 0x0000001f1f0c7819 */ /* 0x000fe400000006ff */
[----:B------:R-:W-:Y:S05]  /*47a0*/  ISETP.NE.AND.EX P2, PT, RZ, UR5, PT, P2 ;  /* 0x00000005ff007c0c */ /* 0x000fea000bf45320 */
[----:B------:R-:W-:Y:S02]  /*47b0*/  USHF.L.U32 UR35, UR35, 0x7, URZ ;  /* 0x0000000723237899 */ /* 0x000fe400080006ff */
[----:B------:R-:W-:Y:S01]  /*47c0*/  USHF.L.U32 UR34, UR34, 0x8, URZ ;  /* 0x0000000822227899 */ /* 0x000fe200080006ff */
[----:B------:R-:W-:Y:S11]  /*47d0*/  BRA.U !UP3, `(.L_x_86) ;  /* 0x000000010b347547 */ /* 0x000ff6000b800000 */
[----:B------:R-:W-:Y:S01]  /*47e0*/  UPLOP3.LUT UP0, UPT, UPT, UPT, UP2, 0x80, 0x8 ;  /* 0x000000000008789c */ /* 0x000fe20003f0f020 */
[----:B--2---:R-:W-:Y:S02]  /*47f0*/  HFMA2 R0, -RZ, RZ, 0, 5.9604644775390625e-08 ;  /* 0x00000001ff007431 */ /* 0x004fe400000001ff */
[----:B------:R-:W-:Y:S03]  /*4800*/  IMAD.MOV.U32 R155, RZ, RZ, 0x1 ;  /* 0x00000001ff9b7424 */ /* 0x000fe600078e00ff */
[----:B------:R-:W-:Y:S05]  /*4810*/  PLOP3.LUT P0, PT, PT, PT, UP0, 0x80, 0x8 ;  /* 0x000000000008781c */ /* 0x000fea0003f0f008 */
[----:B------:R-:W2:Y:S01]  /*4820*/  @UP0 LDCU.64 UR10, c[0x0][0x888] ;  /* 0x00011100ff0a07ac */ /* 0x000ea20008000a00 */
[----:B------:R-:W-:Y:S07]  /*4830*/  @UP0 UIMAD UR8, UR36, UR4, URZ ;  /* 0x00000004240802a4 */ /* 0x000fee000f8e02ff */
[----:B------:R-:W-:Y:S01]  /*4840*/  @!P0 PRMT R155, R0, 0x7610, R155 ;  /* 0x00007610009b8816 */ /* 0x000fe2000000009b */
[----:B--2---:R-:W-:Y:S03]  /*4850*/  @UP0 UIMAD.WIDE UR10, UR8, 0x4, UR10 ;  /* 0x00000004080a08a5 */ /* 0x004fe6000f8e020a */
[----:B------:R-:W2:Y:S03]  /*4860*/  @!UP0 LDCU UR8, c[0x0][0x880] ;  /* 0x00011000ff0887ac */ /* 0x000ea60008000800 */
[----:B------:R-:W-:Y:S01]  /*4870*/  IMAD.U32 R10, RZ, RZ, UR10 ;  /* 0x0000000aff0a7e24 */ /* 0x000fe2000f8e00ff */
[----:B------:R-:W-:Y:S05]  /*4880*/  MOV R11, UR11 ;  /* 0x0000000b000b7c02 */ /* 0x000fea0008000f00 */
[----:B-----5:R4:W5:Y:S02]  /*4890*/  @P0 LDG.E R81, desc[UR46][R10.64] ;  /* 0x0000002e0a510981 */ /* 0x020964000c1e1900 */
[----:B--2-4-:R-:W-:Y:S07]  /*48a0*/  @!P0 IMAD.U32 R81, RZ, RZ, UR8 ;  /* 0x00000008ff518e24 */ /* 0x014fee000f8e00ff */
.L_x_86:
[----:B-----5:R-:W-:Y:S01]  /*48b0*/  @!P2 FSETP.EQ.AND P0, PT, R81, RZ, PT ;  /* 0x000000ff5100a20b */ /* 0x020fe20003f02000 */
[----:B------:R-:W-:Y:S01]  /*48c0*/  @!UPT UIADD3 URZ, UPT, UPT, URZ, URZ, URZ ;  /* 0x000000fffffff290 */ /* 0x000fe2000fffe0ff */
[----:B------:R-:W-:Y:S11]  /*48d0*/  @!P2 BRA `(.L_x_87) ;  /* 0x000000000014a947 */ /* 0x000ff60003800000 */
[----:B------:R-:W-:Y:S02]  /*48e0*/  LOP3.LUT P2, RZ, R155, 0xff, RZ, 0xc0, !PT ;  /* 0x000000ff9bff7812 */ /* 0x000fe4000784c0ff */
[----:B------:R-:W-:Y:S04]  /*48f0*/  PLOP3.LUT P0, PT, PT, PT, UP0, 0x80, 0x8 ;  /* 0x000000000008781c */ /* 0x000fe80003f0f008 */
[----:B------:R-:W-:Y:S07]  /*4900*/  PLOP3.LUT P0, PT, P0, PT, PT, 0x8, 0x80 ;  /* 0x000000000080781c */ /* 0x000fee000070e170 */
[----:B------:R-:W-:Y:S11]  /*4910*/  @P2 FSETP.EQ.AND P0, PT, R81, RZ, PT ;  /* 0x000000ff5100220b */ /* 0x000ff60003f02000 */
[----:B------:R-:W-:Y:S02]  /*4920*/  @!UPT UIADD3 URZ, UPT, UPT, URZ, URZ, URZ ;  /* 0x000000fffffff290 */ /* 0x000fe4000fffe0ff */
.L_x_87:
[----:B------:R-:W4:Y:S01]  /*4930*/  SYNCS.PHASECHK.TRANS64.TRYWAIT P2, [UR6+0x40], R12 ;  /* 0x0000400cff0075a7 */ /* 0x000f220008041106 */
[----:B------:R-:W-:Y:S04]  /*4940*/  ELECT P4, URZ, PT ;  /* 0x0000000000ff782f */ /* 0x000fe80003880000 */
[----:B------:R-:W-:Y:S11]  /*4950*/  PLOP3.LUT P4, PT, P0, P4, PT, 0xf2, 0x2f ;  /* 0x00000000002f781c */ /* 0x000ff60000789e72 */
[----:B------:R-:W-:Y:S02]  /*4960*/  @!UPT UIADD3 URZ, UPT, UPT, URZ, URZ, URZ ;  /* 0x000000fffffff290 */ /* 0x000fe4000fffe0ff */
[----:B-1----:R-:W-:Y:S05]  /*4970*/  @!P4 IADD3 R9, P0, PT, R32, 0x580, RZ ;  /* 0x000005802009c810 */ /* 0x002fea0007f1e0ff */
[----:B--2---:R-:W-:Y:S01]  /*4980*/  @!P4 IMAD.X R0, RZ, RZ, R33, P0 ;  /* 0x000000ffff00c224 */ /* 0x004fe200000e0621 */
[----:B----4-:R-:W-:Y:S07]  /*4990*/  @!P2 BRA `(.L_x_88) ;  /* 0x0000007000d0a947 */ /* 0x010fee0003800000 */
.L_x_170:
[----:B------:R-:W-:Y:S01]  /*49a0*/  @!P4 R2UR UR8, R0 ;  /* 0x000000000008c2ca */ /* 0x000fe200000e0000 */
[----:B------:R-:W-:Y:S01]  /*49b0*/  VOTEU.ALL UP1, P4 ;  /* 0x0000000000ff7886 */ /* 0x000fe20002020000 */
[----:B------:R-:W-:Y:S01]  /*49c0*/  @!P4 R2UR UR9, R9 ;  /* 0x000000000909c2ca */ /* 0x000fe200000e0000 */
[----:B------:R-:W-:Y:S01]  /*49d0*/  @!P4 IMAD.MOV.U32 R0, RZ, RZ, 0x4000 ;  /* 0x00004000ff00c424 */ /* 0x000fe200078e00ff */
[----:B------:R-:W-:Y:S01]  /*49e0*/  UMOV UR10, 0x0 ;  /* 0x00000000000a7882 */ /* 0x000fe20000000000 */
[----:B------:R-:W-:Y:S01]  /*49f0*/  UMOV UR11, 0x10000000 ;  /* 0x10000000000b7882 */ /* 0x000fe20000000000 */
[----:B------:R-:W-:Y:S01]  /*4a00*/  @!UP1 UIADD3 UR32, UPT, UPT, UR6, 0x400, URZ ;  /* 0x0000040006209890 */ /* 0x000fe2000fffe0ff */
[----:B------:R-:W-:Y:S01]  /*4a10*/  @!P4 IADD3 R9, P0, PT, R32, 0x580, RZ ;  /* 0x000005802009c810 */ /* 0x000fe20007f1e0ff */
[----:B------:R-:W-:Y:S05]  /*4a20*/  VOTEU.ALL UP1, P4 ;  /* 0x0000000000ff7886 */ /* 0x000fea0002020000 */
[----:B------:R-:W-:Y:S01]  /*4a30*/  IMAD.U32 R11, RZ, RZ, UR8 ;  /* 0x00000008ff0b7e24 */ /* 0x000fe2000f8e00ff */
[----:B------:R-:W-:Y:S01]  /*4a40*/  UPRMT UR8, UR37, 0x654, UR33 ;  /* 0x0000065425087896 */ /* 0x000fe20008000021 */
[----:B------:R-:W-:Y:S03]  /*4a50*/  IMAD.U32 R10, RZ, RZ, UR9 ;  /* 0x00000009ff0a7e24 */ /* 0x000fe6000f8e00ff */
[----:B------:R-:W-:Y:S02]  /*4a60*/  @!P4 R2UR UR15, R11 ;  /* 0x000000000b0fc2ca */ /* 0x000fe400000e0000 */
[----:B------:R-:W-:Y:S11]  /*4a70*/  @!P4 R2UR UR14, R10 ;  /* 0x000000000a0ec2ca */ /* 0x000ff600000e0000 */
[----:B------:R-:W-:Y:S02]  /*4a80*/  @!UPT UIADD3 URZ, UPT, UPT, URZ, URZ, URZ ;  /* 0x000000fffffff290 */ /* 0x000fe4000fffe0ff */
[----:B------:R2:W-:Y:S01]  /*4a90*/  @!UP1 UTMALDG.3D [UR32], [UR14], desc[UR10] ;  /* 0x00000a200e0095b4 */ /* 0x0005e20008011000 */
[----:B------:R4:W-:Y:S01]  /*4aa0*/  @!P4 SYNCS.ARRIVE.TRANS64.RED.A0TR RZ, [UR6+0x20], R0 ;  /* 0x00002000ffffc9a7 */ /* 0x0009e20008300406 */
[----:B------:R-:W-:Y:S01]  /*4ab0*/  SYNCS.ARRIVE.TRANS64.RED.A1T0 RZ, [UR8], RZ ;  /* 0x000000ffffff79a7 */ /* 0x000fe20008100408 */
[----:B----4-:R-:W-:Y:S01]  /*4ac0*/  @!P4 IMAD.X R0, RZ, RZ, R33, P0 ;  /* 0x000000ffff00c224 */ /* 0x010fe200000e0621 */
[----:B------:R-:W4:Y:S02]  /*4ad0*/  SYNCS.PHASECHK.TRANS64.TRYWAIT P2, [UR6+0x48], R12 ;  /* 0x0000480cff0075a7 */ /* 0x000f240008041106 */
[----:B--2-4-:R-:W-:Y:S05]  /*4ae0*/  @!P2 BRA `(.L_x_89) ;  /* 0x000000700094a947 */ /* 0x014fea0003800000 */
.L_x_172:
        /* <DEDUP_REMOVED lines=8> */
[----:B------:R-:W-:Y:S01]  /*4b70*/  @!UP1 UIADD3 UR24, UPT, UPT, UR6, 0x4400, URZ ;  /* 0x0000440006189890 */ /* 0x000fe2000fffe0ff */
[----:B------:R-:W-:Y:S01]  /*4b80*/  VOTEU.ALL UP1, P4 ;  /* 0x0000000000ff7886 */ /* 0x000fe20002020000 */
[----:B------:R-:W-:Y:S01]  /*4b90*/  UMOV UR27, UR35 ;  /* 0x00000023001b7c82 */ /* 0x000fe20008000000 */
[----:B------:R-:W-:Y:S02]  /*4ba0*/  UMOV UR28, UR36 ;  /* 0x00000024001c7c82 */ /* 0x000fe40008000000 */
[----:B------:R-:W-:Y:S01]  /*4bb0*/  IMAD.U32 R11, RZ, RZ, UR8 ;  /* 0x00000008ff0b7e24 */ /* 0x000fe2000f8e00ff */
[----:B------:R-:W-:Y:S01]  /*4bc0*/  UPRMT UR8, UR37, 0x654, UR25 ;  /* 0x0000065425087896 */ /* 0x000fe20008000019 */
[----:B------:R-:W-:Y:S02]  /*4bd0*/  IMAD.U32 R10, RZ, RZ, UR9 ;  /* 0x00000009ff0a7e24 */ /* 0x000fe4000f8e00ff */
[----:B------:R-:W-:Y:S01]  /*4be0*/  @!P4 IMAD.X R20, RZ, RZ, R33, P0 ;  /* 0x000000ffff14c224 */ /* 0x000fe200000e0621 */
[----:B------:R-:W-:Y:S02]  /*4bf0*/  @!P4 R2UR UR15, R11 ;  /* 0x000000000b0fc2ca */ /* 0x000fe400000e0000 */
[----:B------:R-:W-:Y:S11]  /*4c00*/  @!P4 R2UR UR14, R10 ;  /* 0x000000000a0ec2ca */ /* 0x000ff600000e0000 */
[----:B------:R-:W-:Y:S02]  /*4c10*/  @!UPT UIADD3 URZ, UPT, UPT, URZ, URZ, URZ ;  /* 0x000000fffffff290 */ /* 0x000fe4000fffe0ff */
[----:B------:R2:W-:Y:S01]  /*4c20*/  @!UP1 UTMALDG.3D [UR24], [UR14], desc[UR10] ;  /* 0x00000a180e0095b4 */ /* 0x0005e20008011000 */
[----:B------:R2:W-:Y:S01]  /*4c30*/  @!P4 SYNCS.ARRIVE.TRANS64.RED.A0TR RZ, [UR6+0x28], R0 ;  /* 0x00002800ffffc9a7 */ /* 0x0005e20008300406 */
[----:B------:R-:W-:Y:S01]  /*4c40*/  SYNCS.ARRIVE.TRANS64.RED.A1T0 RZ, [UR8], RZ ;  /* 0x000000ffffff79a7 */ /* 0x000fe20008100408 */
[----:B------:R-:W4:Y:S02]  /*4c50*/  SYNCS.PHASECHK.TRANS64.TRYWAIT P2, [UR6+0x50], R12 ;  /* 0x0000500cff0075a7 */ /* 0x000f240008041106 */
[----:B--2-4-:R-:W-:Y:S05]  /*4c60*/  @!P2 BRA `(.L_x_90) ;  /* 0x00000070004ca947 */ /* 0x014fea0003800000 */
.L_x_174:
[----:B------:R-:W2:Y:S01]  /*4c70*/  LDC.64 R14, c[0x0][0xb10] ;  /* 0x0002c400ff0e7b82 */ /* 0x000ea20000000a00 */
[----:B------:R-:W-:Y:S01]  /*4c80*/  @!P4 R2UR UR8, R20 ;  /* 0x000000001408c2ca */ /* 0x000fe200000e0000 */
[----:B------:R-:W-:Y:S01]  /*4c90*/  VOTEU.ALL UP1, P4 ;  /* 0x0000000000ff7886 */ /* 0x000fe20002020000 */
[----:B------:R-:W-:Y:S01]  /*4ca0*/  @!P4 R2UR UR9, R21 ;  /* 0x000000001509c2ca */ /* 0x000fe200000e0000 */
[----:B------:R-:W-:Y:S01]  /*4cb0*/  UMOV UR10, 0x0 ;  /* 0x00000000000a7882 */ /* 0x000fe20000000000 */
[----:B------:R-:W-:Y:S03]  /*4cc0*/  UMOV UR11, 0x10000000 ;  /* 0x10000000000b7882 */ /* 0x000fe60000000000 */
[----:B------:R-:W4:Y:S01]  /*4cd0*/  LDC.64 R10, c[0x0][0xb18] ;  /* 0x0002c600ff0a7b82 */ /* 0x000f220000000a00 */
[----:B------:R-:W-:Y:S01]  /*4ce0*/  @!UP1 UIADD3 UR18, UPT, UPT, UR34, 0x80, URZ ;  /* 0x0000008022129890 */ /* 0x000fe2000fffe0ff */
[----:B------:R-:W-:Y:S01]  /*4cf0*/  @P3 SHF.R.U32.HI R28, RZ, 0x10, R25 ;  /* 0x00000010ff1c3819 */ /* 0x000fe20000011619 */
[----:B------:R-:W-:Y:S01]  /*4d00*/  @!UP1 UIADD3 UR16, UPT, UPT, UR6, 0x8400, URZ ;  /* 0x0000840006109890 */ /* 0x000fe2000fffe0ff */
[----:B------:R-:W-:Y:S01]  /*4d10*/  VIADD R30, R30, 0x1 ;  /* 0x000000011e1e7836 */ /* 0x000fe20000000000 */
[----:B------:R-:W-:Y:S03]  /*4d20*/  VOTEU.ALL UP1, P4 ;  /* 0x0000000000ff7886 */ /* 0x000fe60002020000 */
[----:B------:R-:W5:Y:S01]  /*4d30*/  @!P1 LDC R0, c[0x0][0xb20] ;  /* 0x0002c800ff009b82 */ /* 0x000f620000000800 */
[----:B------:R-:W-:Y:S01]  /*4d40*/  UMOV UR19, UR35 ;  /* 0x0000002300137c82 */ /* 0x000fe20008000000 */
[----:B------:R-:W-:Y:S01]  /*4d50*/  IMAD.U32 R21, RZ, RZ, UR8 ;  /* 0x00000008ff157e24 */ /* 0x000fe2000f8e00ff */
[----:B------:R-:W-:Y:S05]  /*4d60*/  UMOV UR20, UR36 ;  /* 0x0000002400147c82 */ /* 0x000fea0008000000 */
[----:B-1----:R-:W1:Y:S01]  /*4d70*/  @!P1 LDC R3, c[0x0][0xb0c] ;  /* 0x0002c300ff039b82 */ /* 0x002e620000000800 */
[----:B------:R-:W-:Y:S01]  /*4d80*/  IMAD.U32 R20, RZ, RZ, UR9 ;  /* 0x00000009ff147e24 */ /* 0x000fe2000f8e00ff */
[----:B------:R-:W-:Y:S01]  /*4d90*/  UPRMT UR8, UR37, 0x654, UR17 ;  /* 0x0000065425087896 */ /* 0x000fe20008000011 */
[----:B------:R-:W-:Y:S03]  /*4da0*/  @!P4 R2UR UR15, R21 ;  /* 0x00000000150fc2ca */ /* 0x000fe600000e0000 */
[----:B------:R-:W-:Y:S01]  /*4db0*/  @!P4 R2UR UR14, R20 ;  /* 0x00000000140ec2ca */ /* 0x000fe200000e0000 */
[----:B------:R-:W-:Y:S11]  /*4dc0*/  @!P4 IMAD.MOV.U32 R20, RZ, RZ, 0x4000 ;  /* 0x00004000ff14c424 */ /* 0x000ff600078e00ff */
[----:B------:R-:W-:Y:S01]  /*4dd0*/  @!UPT UIADD3 URZ, UPT, UPT, URZ, URZ, URZ ;  /* 0x000000fffffff290 */ /* 0x000fe2000fffe0ff */
[----:B------:R1:W-:Y:S01]  /*4de0*/  @!UP1 UTMALDG.3D [UR16], [UR14], desc[UR10] ;  /* 0x00000a100e0095b4 */ /* 0x0003e20008011000 */
[----:B------:R1:W-:Y:S02]  /*4df0*/  @!P4 SYNCS.ARRIVE.TRANS64.RED.A0TR RZ, [UR6+0x30], R20 ;  /* 0x00003014ffffc9a7 */ /* 0x0003e40008300406 */
[----:B-1----:R-:W-:Y:S01]  /*4e00*/  @!P1 ISETP.NE.AND P2, PT, R3, 0x1, PT ;  /* 0x000000010300980c */ /* 0x002fe20003f45270 */
[C---:B--2---:R-:W-:Y:S01]  /*4e10*/  @!P1 IMAD.HI.U32 R14, R13.reuse, R14, RZ ;  /* 0x0000000e0d0e9227 */ /* 0x044fe200078e00ff */
[----:B----4-:R-:W-:Y:S03]  /*4e20*/  @!P1 ISETP.NE.AND P0, PT, R10, 0x1, PT ;  /* 0x000000010a00980c */ /* 0x010fe60003f05270 */
[C---:B------:R-:W-:Y:S01]  /*4e30*/  @!P1 IMAD.HI.U32 R11, R8.reuse, R11, RZ ;  /* 0x0000000b080b9227 */ /* 0x040fe200078e00ff */
[----:B------:R-:W-:Y:S04]  /*4e40*/  @!P1 SHF.R.U32.HI R14, RZ, R15, R14 ;  /* 0x0000000fff0e9219 */ /* 0x000fe8000001160e */
[----:B-----5:R-:W-:Y:S01]  /*4e50*/  @!P1 SHF.R.U32.HI R9, RZ, R0, R11 ;  /* 0x00000000ff099219 */ /* 0x020fe2000001160b */
[----:B------:R-:W-:Y:S01]  /*4e60*/  SYNCS.ARRIVE.TRANS64.RED.A1T0 RZ, [UR8], RZ ;  /* 0x000000ffffff79a7 */ /* 0x000fe20008100408 */
[----:B------:R-:W-:Y:S02]  /*4e70*/  @!P1 SEL R14, R13, R14, !P2 ;  /* 0x0000000e0d0e9207 */ /* 0x000fe40005000000 */
[----:B------:R-:W-:Y:S01]  /*4e80*/  @!P1 SEL R9, R8, R9, !P0 ;  /* 0x0000000908099207 */ /* 0x000fe20004000000 */
[----:B------:R-:W1:Y:S04]  /*4e90*/  SYNCS.PHASECHK.TRANS64.TRYWAIT P5, [UR6+0x58], R12 ;  /* 0x0000580cff0075a7 */ /* 0x000e6800080a1106 */
[----:B------:R-:W-:Y:S02]  /*4ea0*/  @!P1 IMAD.IADD R0, R9, 0x1, -R14 ;  /* 0x0000000109009824 */ /* 0x000fe400078e0a0e */
[----:B------:R-:W-:Y:S02]  /*4eb0*/  @!P1 IMAD.IADD R9, R14, 0x1, -R9 ;  /* 0x000000010e099824 */ /* 0x000fe400078e0a09 */
[----:B------:R-:W-:Y:S02]  /*4ec0*/  @!P1 IMAD R13, R0, R3, R13 ;  /* 0x00000003000d9224 */ /* 0x000fe400078e020d */
[----:B------:R-:W-:Y:S01]  /*4ed0*/  @!P1 IMAD R8, R9, R10, R8 ;  /* 0x0000000a09089224 */ /* 0x000fe200078e0208 */
[----:B-1----:R-:W-:Y:S06]  /*4ee0*/  @!P5 BRA `(.L_x_91) ;  /* 0x0000006c00c4d947 */ /* 0x002fec0003800000 */
.L_x_176:
[----:B-1----:R-:W-:Y:S01]  /*4ef0*/  @!P4 IADD3 R3, P0, PT, R32, 0x580, RZ ;  /* 0x000005802003c810 */ /* 0x002fe20007f1e0ff */
[----:B------:R-:W-:Y:S01]  /*4f00*/  VOTEU.ALL UP1, P4 ;  /* 0x0000000000ff7886 */ /* 0x000fe20002020000 */
[----:B------:R-:W-:Y:S01]  /*4f10*/  UMOV UR18, 0x0 ;  /* 0x0000000000127882 */ /* 0x000fe20000000000 */
[----:B------:R-:W-:Y:S01]  /*4f20*/  UMOV UR19, 0x10000000 ;  /* 0x1000000000137882 */ /* 0x000fe20000000000 */
[----:B------:R-:W-:Y:S01]  /*4f30*/  @!P4 R2UR UR9, R3 ;  /* 0x000000000309c2ca */ /* 0x000fe200000e0000 */
[----:B------:R-:W-:Y:S01]  /*4f40*/  @!P4 IMAD.X R0, RZ, RZ, R33, P0 ;  /* 0x000000ffff00c224 */ /* 0x000fe200000e0621 */
[----:B------:R-:W-:Y:S01]  /*4f50*/  @!UP1 UIADD3 UR10, UPT, UPT, UR34, 0xc0, URZ ;  /* 0x000000c0220a9890 */ /* 0x000fe2000fffe0ff */
[----:B------:R-:W-:Y:S01]  /*4f60*/  ISETP.NE.AND P0, PT, R30, 0x2, PT ;  /* 0x000000021e00780c */ /* 0x000fe20003f05270 */
[----:B------:R-:W-:Y:S01]  /*4f70*/  UMOV UR11, UR35 ;  /* 0x00000023000b7c82 */ /* 0x000fe20008000000 */
[----:B------:R-:W-:Y:S01]  /*4f80*/  UMOV UR12, UR36 ;  /* 0x00000024000c7c82 */ /* 0x000fe20008000000 */
[----:B------:R-:W-:Y:S01]  /*4f90*/  @!P4 R2UR UR8, R0 ;  /* 0x000000000008c2ca */ /* 0x000fe200000e0000 */
[----:B------:R-:W-:Y:S01]  /*4fa0*/  IMAD.IADD R20, R8, 0x1, R154 ;  /* 0x0000000108147824 */ /* 0x000fe200078e029a */
[----:B------:R-:W-:Y:S01]  /*4fb0*/  @P3 R2UR UR36, R28 ;  /* 0x000000001c2432ca */ /* 0x000fe200000e0000 */
[----:B------:R-:W-:Y:S01]  /*4fc0*/  IMAD.IADD R21, R13, 0x1, R156 ;  /* 0x000000010d157824 */ /* 0x000fe200078e029c */
[----:B------:R-:W-:Y:S02]  /*4fd0*/  SEL R0, RZ, 0x1, P0 ;  /* 0x00000001ff007807 */ /* 0x000fe40000000000 */
[----:B------:R-:W-:Y:S01]  /*4fe0*/  LOP3.LUT R31, R31, 0x1, RZ, 0x3c, !PT ;  /* 0x000000011f1f7812 */ /* 0x000fe200078e3cff */
[----:B------:R-:W-:Y:S01]  /*4ff0*/  IMAD.U32 R10, RZ, RZ, UR9 ;  /* 0x00000009ff0a7e24 */ /* 0x000fe2000f8e00ff */
[----:B------:R-:W-:Y:S01]  /*5000*/  @!UP1 UIADD3 UR9, UPT, UPT, UR6, 0x38, URZ ;  /* 0x0000003806099890 */ /* 0x000fe2000fffe0ff */
[----:B------:R-:W-:Y:S02]  /*5010*/  LOP3.LUT R29, R29, R0, RZ, 0x3c, !PT ;  /* 0x000000001d1d7212 */ /* 0x000fe400078e3cff */
[----:B------:R-:W-:Y:S02]  /*5020*/  SEL R30, R30, RZ, P0 ;  /* 0x000000ff1e1e7207 */ /* 0x000fe40000000000 */
[----:B------:R-:W-:Y:S01]  /*5030*/  IMAD.U32 R11, RZ, RZ, UR8 ;  /* 0x00000008ff0b7e24 */ /* 0x000fe2000f8e00ff */
[----:B------:R-:W-:Y:S01]  /*5040*/  @!P4 R2UR UR14, R10 ;  /* 0x000000000a0ec2ca */ /* 0x000fe200000e0000 */
[----:B------:R-:W-:Y:S01]  /*5050*/  @!UP1 UIADD3 UR8, UPT, UPT, UR6, 0xc400, URZ ;  /* 0x0000c40006089890 */ /* 0x000fe2000fffe0ff */
[----:B------:R-:W-:Y:S02]  /*5060*/  VOTEU.ALL UP1, P4 ;  /* 0x0000000000ff7886 */ /* 0x000fe40002020000 */
[----:B------:R-:W-:Y:S11]  /*5070*/  @!P4 R2UR UR15, R11 ;  /* 0x000000000b0fc2ca */ /* 0x000ff600000e0000 */
[----:B------:R-:W-:Y:S02]  /*5080*/  @!UPT UIADD3 URZ, UPT, UPT, URZ, URZ, URZ ;  /* 0x000000fffffff290 */ /* 0x000fe4000fffe0ff */
[----:B------:R2:W-:Y:S01]  /*5090*/  @!UP1 UTMALDG.3D [UR8], [UR14], desc[UR18] ;  /* 0x000012080e0095b4 */ /* 0x0005e20008011000 */
[----:B------:R2:W-:Y:S01]  /*50a0*/  @!P4 SYNCS.ARRIVE.TRANS64.RED.A0TR RZ, [UR6+0x38], R23 ;  /* 0x00003817ffffc9a7 */ /* 0x0005e20008300406 */
[----:B------:R-:W-:Y:S01]  /*50b0*/  UPLOP3.LUT UP1, UPT, UPT, UPT, UPT, 0x80, 0x8 ;  /* 0x000000000008789c */ /* 0x000fe20003f2f070 */
[----:B------:R-:W-:Y:S01]  /*50c0*/  SYNCS.ARRIVE.TRANS64.RED.A1T0 RZ, [UR13], RZ ;  /* 0x000000ffffff79a7 */ /* 0x000fe2000810040d */
[----:B------:R-:W-:Y:S09]  /*50d0*/  @P3 BRA `(.L_x_92) ;  /* 0xfffffff000943947 */ /* 0x000ff2000383ffff */
[----:B------:R-:W-:-:S04]  /*50e0*/  SHF.L.U32 R3, R31, 0x1f, RZ ;  /* 0x0000001f1f037819 */ /* 0x000fc800000006ff */
[----:B------:R-:W1:Y:S02]  /*50f0*/  SYNCS.PHASECHK.TRANS64.TRYWAIT P0, [UR6+0x40], R3 ;  /* 0x00004003ff0075a7 */ /* 0x000e640008001106 */
[----:B-1----:R-:W-:Y:S05]  /*5100*/  @!P0 BRA `(.L_x_93) ;  /* 0x0000006c00548947 */ /* 0x002fea0003800000 */
.L_x_178:
[----:B------:R-:W4:Y:S02]  /*5110*/  SYNCS.PHASECHK.TRANS64.TRYWAIT P0, [UR6+0x48], R3 ;  /* 0x00004803ff0075a7 */ /* 0x000f240008001106 */
[----:B----4-:R-:W-:Y:S05]  /*5120*/  @!P0 BRA `(.L_x_94) ;  /* 0x0000006c00648947 */ /* 0x010fea0003800000 */
.L_x_180:
[----:B------:R-:W4:Y:S02]  /*5130*/  SYNCS.PHASECHK.TRANS64.TRYWAIT P0, [UR6+0x50], R3 ;  /* 0x00005003ff0075a7 */ /* 0x000f240008001106 */
[----:B----4-:R-:W-:Y:S05]  /*5140*/  @!P0 BRA `(.L_x_95) ;  /* 0x0000006c00748947 */ /* 0x010fea0003800000 */
.L_x_182:
[----:B-1----:R-:W-:-:S07]  /*5150*/  MOV R0, UR6 ;  /* 0x0000000600007c02 */ /* 0x002fce0008000f00 */
.L_x_96:
[----:B-1----:R-:W-:-:S04]  /*5160*/  SHF.L.U32 R3, R31, 0x1f, RZ ;  /* 0x0000001f1f037819 */ /* 0x002fc800000006ff */
[----:B------:R1:W4:Y:S03]  /*5170*/  SYNCS.PHASECHK.TRANS64.TRYWAIT P0, [R0+URZ+0x58], R3 ;  /* 0x00005803000075a7 */ /* 0x00032600080011ff */
[----:B----4-:R-:W-:Y:S05]  /*5180*/  @!P0 NANOSLEEP.SYNCS 0x989680 ;  /* 0x009896800000895d */ /* 0x010fea0003900000 */
[----:B------:R-:W4:Y:S02]  /*5190*/  @!P0 SYNCS.PHASECHK.TRANS64 P0, [R0+URZ+0x58], R3 ;  /* 0x00005803000085a7 */ /* 0x000f2400080010ff */
[----:B--2-4-:R-:W-:Y:S05]  /*51a0*/  @P0 EXIT ;  /* 0x000000000000094d */ /* 0x014fea0003800000 */
[----:B------:R-:W-:Y:S05]  /*51b0*/  BRA `(.L_x_96) ;  /* 0xfffffffc00e87947 */ /* 0x000fea000383ffff */
.L_x_81:
[----:B------:R-:W-:-:S06]  /*51c0*/  UISETP.GE.AND UP1, UPT, UR10, 0x4, UPT ;  /* 0x000000040a00788c */ /* 0x000fcc000bf26270 */
[----:B------:R-:W-:-:S13]  /*51d0*/  PLOP3.LUT P0, PT, PT, PT, UP1, 0x80, 0x8 ;  /* 0x000000000008781c */ /* 0x000fda0003f0f018 */
[----:B------:R-:W-:Y:S05]  /*51e0*/  @!P0 EXIT ;  /* 0x000000000000894d */ /* 0x000fea0003800000 */
[----:B------:R-:W-:Y:S01]  /*51f0*/  BAR.SYNC.DEFER_BLOCKING 0x6, 0xa0 ;  /* 0x0182800000007b1d */ /* 0x000fe20000010000 */
[C---:B------:R-:W-:Y:S01]  /*5200*/  IMAD.SHL.U32 R3, R170.reuse, 0x40, RZ ;  /* 0x00000040aa037824 */ /* 0x040fe200078e00ff */
[C---:B------:R-:W-:Y:S01]  /*5210*/  LOP3.LUT R161, R170.reuse, 0x1, RZ, 0xc0, !PT ;  /* 0x00000001aaa17812 */ /* 0x040fe200078ec0ff */
[C---:B------:R-:W-:Y:S02]  /*5220*/  IMAD.U32 R79, R170.reuse, 0x10000, RZ ;  /* 0x00010000aa4f7824 */ /* 0x040fe400078e00ff */
[----:B------:R-:W-:Y:S02]  /*5230*/  HFMA2 R167, -RZ, RZ, 0, 5.9604644775390625e-08 ;  /* 0x00000001ffa77431 */ /* 0x000fe400000001ff */
[C---:B------:R-:W-:Y:S01]  /*5240*/  IMAD.SHL.U32 R160, R170.reuse, 0x8, RZ ;  /* 0x00000008aaa07824 */ /* 0x040fe200078e00ff */
[----:B------:R-:W-:Y:S01]  /*5250*/  UMOV UR48, 0x400 ;  /* 0x0000040000307882 */ /* 0x000fe20000000000 */
[----:B------:R-:W1:Y:S01]  /*5260*/  LDC R159, c[0x0][0x370] ;  /* 0x0000dc00ff9f7b82 */ /* 0x000e620000000800 */
[----:B------:R-:W-:Y:S01]  /*5270*/  ULEA UR48, UR37, UR48, 0x18 ;  /* 0x0000003025307291 */ /* 0x000fe2000f8ec0ff */
[----:B------:R-:W-:Y:S01]  /*5280*/  ISETP.NE.U32.AND P0, PT, R161, 0x1, PT ;  /* 0x00000001a100780c */ /* 0x000fe20003f05070 */
[----:B------:R-:W-:Y:S01]  /*5290*/  IMAD.MOV.U32 R169, RZ, RZ, 0x2 ;  /* 0x00000002ffa97424 */ /* 0x000fe200078e00ff */
[----:B------:R-:W-:Y:S01]  /*52a0*/  LOP3.LUT R5, R3, 0x1c0, RZ, 0xc0, !PT ;  /* 0x000001c003057812 */ /* 0x000fe200078ec0ff */
[----:B------:R-:W-:Y:S01]  /*52b0*/  UIADD3 UR4, UPT, UPT, UR48, 0x400, URZ ;  /* 0x0000040030047890 */ /* 0x000fe2000fffe0ff */
[----:B------:R-:W-:Y:S01]  /*52c0*/  LOP3.LUT R79, R79, 0x600000, RZ, 0xc0, !PT ;  /* 0x006000004f4f7812 */ /* 0x000fe200078ec0ff */
[----:B------:R-:W-:Y:S01]  /*52d0*/  IMAD.MOV.U32 R168, RZ, RZ, 0x4 ;  /* 0x00000004ffa87424 */ /* 0x000fe200078e00ff */
[----:B------:R-:W2:Y:S01]  /*52e0*/  LDC R74, c[0x0][0xb0c] ;  /* 0x0002c300ff4a7b82 */ /* 0x000ea20000000800 */
[----:B------:R-:W-:Y:S01]  /*52f0*/  R2P PR, R170, 0x6 ;  /* 0x00000006aa007804 */ /* 0x000fe20000000000 */
[----:B------:R-:W-:Y:S01]  /*5300*/  IMAD.MOV.U32 R76, RZ, RZ, RZ ;  /* 0x000000ffff4c7224 */ /* 0x000fe200078e00ff */
[----:B------:R-:W-:Y:S01]  /*5310*/  LOP3.LUT R160, R5, 0x38, R160, 0xf8, !PT ;  /* 0x0000003805a07812 */ /* 0x000fe200078ef8a0 */
[----:B------:R-:W-:Y:S01]  /*5320*/  IMAD.MOV.U32 R166, RZ, RZ, RZ ;  /* 0x000000ffffa67224 */ /* 0x000fe200078e00ff */
[----:B------:R-:W-:Y:S01]  /*5330*/  P2R R2, PR, RZ, 0x1 ;  /* 0x00000001ff027803 */ /* 0x000fe20000000000 */
[----:B------:R-:W-:Y:S01]  /*5340*/  IMAD.MOV.U32 R173, RZ, RZ, RZ ;  /* 0x000000ffffad7224 */ /* 0x000fe200078e00ff */
[----:B------:R-:W-:Y:S01]  /*5350*/  LOP3.LUT R160, R160, 0x1e00, R3, 0xf8, !PT ;  /* 0x00001e00a0a07812 */ /* 0x000fe200078ef803 */
[----:B------:R-:W3:Y:S01]  /*5360*/  LDC R157, c[0x0][0xb20] ;  /* 0x0002c800ff9d7b82 */ /* 0x000ee20000000800 */
[----:B------:R-:W4:Y:S01]  /*5370*/  LDS R0, [UR48+0x100] ;  /* 0x00010030ff007984 */ /* 0x000f220008000800 */
[----:B------:R-:W-:Y:S01]  /*5380*/  LOP3.LUT R170, R170, 0x60, RZ, 0xc0, !PT ;  /* 0x00000060aaaa7812 */ /* 0x000fe200078ec0ff */
[----:B------:R-:W-:Y:S01]  /*5390*/  IMAD.U32 R163, RZ, RZ, UR4 ;  /* 0x00000004ffa37e24 */ /* 0x000fe2000f8e00ff */
[----:B------:R-:W-:Y:S01]  /*53a0*/  MOV R165, RZ ;  /* 0x000000ff00a57202 */ /* 0x000fe20000000f00 */
[----:B------:R-:W1:Y:S01]  /*53b0*/  LDCU.64 UR52, c[0x0][0x348] ;  /* 0x00006900ff3477ac */ /* 0x000e620008000a00 */
[----:B------:R-:W-:-:S02]  /*53c0*/  SEL R169, R169, 0xfffffffe, !P1 ;  /* 0xfffffffea9a97807 */ /* 0x000fc40004800000 */
[----:B------:R-:W1:Y:S01]  /*53d0*/  LDC R73, c[0x0][0xb30] ;  /* 0x0002cc00ff497b82 */ /* 0x000e620000000800 */
[----:B------:R-:W-:Y:S01]  /*53e0*/  SEL R168, R168, 0xfffffffc, !P2 ;  /* 0xfffffffca8a87807 */ /* 0x000fe20005000000 */
[----:B------:R-:W1:Y:S01]  /*53f0*/  LDCU.64 UR38, c[0x0][0x888] ;  /* 0x00011100ff2677ac */ /* 0x000e620008000a00 */
[----:B------:R-:W1:Y:S05]  /*5400*/  LDCU.64 UR44, c[0x0][0x890] ;  /* 0x00011200ff2c77ac */ /* 0x000e6a0008000a00 */
[----:B------:R-:W1:Y:S01]  /*5410*/  LDC.64 R152, c[0x0][0xb10] ;  /* 0x0002c400ff987b82 */ /* 0x000e620000000a00 */
[----:B------:R-:W-:Y:S01]  /*5420*/  UMOV UR49, URZ ;  /* 0x000000ff00317c82 */ /* 0x000fe20008000000 */
[----:B------:R-:W-:-:S06]  /*5430*/  UMOV UR51, URZ ;  /* 0x000000ff00337c82 */ /* 0x000fcc0008000000 */
[----:B------:R-:W1:Y:S08]  /*5440*/  LDC.64 R70, c[0x0][0xb18] ;  /* 0x0002c600ff467b82 */ /* 0x000e700000000a00 */
[----:B------:R-:W1:Y:S08]  /*5450*/  LDC.64 R68, c[0x0][0xb28] ;  /* 0x0002ca00ff447b82 */ /* 0x000e700000000a00 */
[----:B------:R-:W1:Y:S01]  /*5460*/  LDC.64 R150, c[0x0][0x8b0] ;  /* 0x00022c00ff967b82 */ /* 0x000e620000000a00 */
[----:B----4-:R-:W-:-:S07]  /*5470*/  IMAD.IADD R79, R0, 0x1, R79 ;  /* 0x00000001004f7824 */ /* 0x010fce00078e024f */
[----:B------:R-:W4:Y:S08]  /*5480*/  LDC.64 R148, c[0x0][0x8a8] ;  /* 0x00022a00ff947b82 */ /* 0x000f300000000a00 */
[----:B--23--:R-:W1:Y:S02]  /*5490*/  LDC R158, c[0x0][0x374] ;  /* 0x0000dd00ff9e7b82 */ /* 0x00ce640000000800 */
.L_x_140:
[----:B------:R-:W-:Y:S02]  /*54a0*/  LEA R0, R173, UR48, 0x3 ;  /* 0x00000030ad007c11 */ /* 0x000fe4000f8e18ff */
[----:B------:R-:W-:Y:S02]  /*54b0*/  SHF.L.U32 R3, R165, 0x1f, RZ ;  /* 0x0000001fa5037819 */ /* 0x000fe400000006ff */
[----:B-1----:R-:W-:Y:S02]  /*54c0*/  LEA R16, R173, UR48, 0x4 ;  /* 0x00000030ad107c11 */ /* 0x002fe4000f8e20ff */
[----:B------:R-:W2:Y:S02]  /*54d0*/  SYNCS.PHASECHK.TRANS64.TRYWAIT P0, [R0+URZ+0x70], R3 ;  /* 0x00007003000075a7 */ /* 0x000ea400080011ff */
[----:B--2---:R-:W-:Y:S05]  /*54e0*/  @!P0 BRA `(.L_x_97) ;  /* 0x0000006800a48947 */ /* 0x004fea0003800000 */
.L_x_183:
[----:B------:R-:W3:Y:S01]  /*54f0*/  LDC.64 R12, c[0x0][0xb10] ;  /* 0x0002c400ff0c7b82 */ /* 0x000ee20000000a00 */
[----:B------:R-:W4:Y:S01]  /*5500*/  LDS.128 R16, [R16+0xe0] ;  /* 0x0000e00010107984 */ /* 0x000f220000000c00 */
[----:B-1----:R-:W-:Y:S01]  /*5510*/  ISETP.NE.AND P1, PT, R73, 0x1, PT ;  /* 0x000000014900780c */ /* 0x002fe20003f25270 */
[----:B--2---:R-:W-:Y:S01]  /*5520*/  VIADD R0, R0, 0x80 ;  /* 0x0000008000007836 */ /* 0x004fe20000000000 */
[----:B------:R-:W-:Y:S04]  /*5530*/  ISETP.GE.AND P0, PT, R72, 0x1, PT ;  /* 0x000000014800780c */ /* 0x000fe80003f06270 */
[----:B------:R-:W1:Y:S01]  /*5540*/  LDC.64 R10, c[0x0][0xb18] ;  /* 0x0002c600ff0a7b82 */ /* 0x000e620000000a00 */
[----:B------:R-:W-:Y:S01]  /*5550*/  PRMT R0, RZ, 0x654, R0 ;  /* 0x00000654ff007816 */ /* 0x000fe20000000000 */
[----:B------:R-:W-:Y:S01]  /*5560*/  @!PT LDS RZ, [RZ] ;  /* 0x00000000fffff984 */ /* 0x000fe20000000800 */
[----:B------:R-:W-:Y:S01]  /*5570*/  @!PT LDS RZ, [RZ] ;  /* 0x00000000fffff984 */ /* 0x000fe20000000800 */
[----:B------:R-:W-:Y:S01]  /*5580*/  @!PT LDS RZ, [RZ] ;  /* 0x00000000fffff984 */ /* 0x000fe20000000800 */
[----:B------:R-:W-:Y:S01]  /*5590*/  @!PT LDS RZ, [RZ] ;  /* 0x00000000fffff984 */ /* 0x000fe20000000800 */
[----:B------:R2:W-:Y:S06]  /*55a0*/  MEMBAR.ALL.CTA ;  /* 0x0000000000007992 */ /* 0x0005ec0000008000 */
[----:B--2---:R-:W2:Y:S01]  /*55b0*/  FENCE.VIEW.ASYNC.S ;  /* 0x00000000000073c6 */ /* 0x004ea20000000000 */
[----:B------:R-:W1:Y:S08]  /*55c0*/  @!P1 LDC R14, c[0x0][0xb20] ;  /* 0x0002c800ff0e9b82 */ /* 0x000e700000000800 */
[----:B------:R-:W1:Y:S01]  /*55d0*/  @!P1 LDC R9, c[0x0][0xb0c] ;  /* 0x0002c300ff099b82 */ /* 0x000e620000000800 */
[----:B--2---:R2:W-:Y:S01]  /*55e0*/  SYNCS.ARRIVE.TRANS64.RED.A1T0 RZ, [R0+URZ], RZ ;  /* 0x000000ff00ff79a7 */ /* 0x0045e200081004ff */
[----:B----4-:R-:W-:Y:S04]  /*55f0*/  LOP3.LUT P4, RZ, R18, 0x1, RZ, 0xc0, !PT ;  /* 0x0000000112ff7812 */ /* 0x010fe8000788c0ff */
[----:B------:R-:W-:Y:S09]  /*5600*/  P2R R171, PR, RZ, 0x10 ;  /* 0x00000010ffab7803 */ /* 0x000ff20000000000 */
[----:B------:R-:W-:Y:S02]  /*5610*/  @P4 MOV R77, R16 ;  /* 0x00000010004d4202 */ /* 0x000fe40000000f00 */
[----:B------:R-:W-:Y:S01]  /*5620*/  @P4 LOP3.LUT R75, R17, 0xffff, RZ, 0xc0, !PT ;  /* 0x0000ffff114b4812 */ /* 0x000fe200078ec0ff */
[----:B--23--:R-:W-:Y:S06]  /*5630*/  @!P0 BRA `(.L_x_98) ;  /* 0x0000000000a48947 */ /* 0x00cfec0003800000 */
[----:B------:R-:W-:Y:S01]  /*5640*/  IMAD.HI.U32 R24, R158, R71, RZ ;  /* 0x000000479e187227 */ /* 0x000fe200078e00ff */
[----:B------:R-:W-:Y:S02]  /*5650*/  ISETP.NE.AND P0, PT, R70, 0x1, PT ;  /* 0x000000014600780c */ /* 0x000fe40003f05270 */
[----:B------:R-:W-:Y:S01]  /*5660*/  ISETP.NE.AND P2, PT, R72, 0x1, PT ;  /* 0x000000014800780c */ /* 0x000fe20003f45270 */
[-C--:B------:R-:W-:Y:S01]  /*5670*/  IMAD.HI.U32 R22, R159, R152.reuse, RZ ;  /* 0x000000989f167227 */ /* 0x080fe200078e00ff */
[----:B------:R-:W-:Y:S02]  /*5680*/  SHF.R.U32.HI R23, RZ, R157, R24 ;  /* 0x0000009dff177219 */ /* 0x000fe40000011618 */
[----:B------:R-:W-:Y:S01]  /*5690*/  ISETP.NE.AND P3, PT, R74, 0x1, PT ;  /* 0x000000014a00780c */ /* 0x000fe20003f65270 */
[----:B------:R-:W-:Y:S01]  /*56a0*/  IMAD.HI.U32 R28, R75, R71, RZ ;  /* 0x000000474b1c7227 */ /* 0x000fe200078e00ff */
[----:B------:R-:W-:Y:S02]  /*56b0*/  SHF.R.U32.HI R22, RZ, R153, R22 ;  /* 0x00000099ff167219 */ /* 0x000fe40000011616 */
[----:B------:R-:W-:Y:S01]  /*56c0*/  SEL R3, R158, R23, !P0 ;  /* 0x000000179e037207 */ /* 0x000fe20004000000 */
[----:B------:R-:W-:Y:S01]  /*56d0*/  IMAD.HI.U32 R26, R77, R152, RZ ;  /* 0x000000984d1a7227 */ /* 0x000fe200078e00ff */
[----:B------:R-:W-:Y:S03]  /*56e0*/  SEL R7, R159, R22, !P3 ;  /* 0x000000169f077207 */ /* 0x000fe60005800000 */
[-C--:B------:R-:W-:Y:S01]  /*56f0*/  IMAD.HI.U32 R22, R3, R68.reuse, RZ ;  /* 0x0000004403167227 */ /* 0x080fe200078e00ff */
[----:B------:R-:W-:Y:S03]  /*5700*/  SHF.R.U32.HI R26, RZ, R153, R26 ;  /* 0x00000099ff1a7219 */ /* 0x000fe6000001161a */
[----:B------:R-:W-:Y:S01]  /*5710*/  IMAD.HI.U32 R24, R7, R68, RZ ;  /* 0x0000004407187227 */ /* 0x000fe200078e00ff */
[----:B------:R-:W-:Y:S02]  /*5720*/  @P2 SHF.R.U32.HI R3, RZ, R69, R22 ;  /* 0x00000045ff032219 */ /* 0x000fe40000011616 */
[----:B------:R-:W-:Y:S02]  /*5730*/  SHF.R.U32.HI R22, RZ, R157, R28 ;  /* 0x0000009dff167219 */ /* 0x000fe4000001161c */
[----:B------:R-:W-:Y:S01]  /*5740*/  @P2 SHF.R.U32.HI R7, RZ, R69, R24 ;  /* 0x00000045ff072219 */ /* 0x000fe20000011618 */
[C---:B------:R-:W-:Y:S01]  /*5750*/  IMAD R2, R72.reuse, R3, RZ ;  /* 0x0000000348027224 */ /* 0x040fe200078e02ff */
[----:B------:R-:W-:Y:S02]  /*5760*/  SEL R5, R75, R22, !P0 ;  /* 0x000000164b057207 */ /* 0x000fe40004000000 */
[----:B------:R-:W-:Y:S01]  /*5770*/  SEL R3, R77, R26, !P3 ;  /* 0x0000001a4d037207 */ /* 0x000fe20005800000 */
[----:B------:R-:W-:Y:S01]  /*5780*/  IMAD R4, R72, R7, RZ ;  /* 0x0000000748047224 */ /* 0x000fe200078e02ff */
[C---:B------:R-:W-:Y:S01]  /*5790*/  ISETP.GE.AND P0, PT, R5.reuse, R2, PT ;  /* 0x000000020500720c */ /* 0x040fe20003f06270 */
[----:B------:R-:W-:Y:S03]  /*57a0*/  IMAD.HI.U32 R6, R5, R68, RZ ;  /* 0x0000004405067227 */ /* 0x000fe600078e00ff */
[----:B------:R-:W-:Y:S01]  /*57b0*/  ISETP.GE.OR P0, PT, R3, R4, P0 ;  /* 0x000000040300720c */ /* 0x000fe20000706670 */
[----:B------:R-:W-:Y:S01]  /*57c0*/  IMAD.MOV R4, RZ, RZ, -R3 ;  /* 0x000000ffff047224 */ /* 0x000fe200078e0a03 */
[-C--:B------:R-:W-:Y:S03]  /*57d0*/  SHF.R.U32.HI R6, RZ, R69.reuse, R6 ;  /* 0x00000045ff067219 */ /* 0x080fe60000011606 */
[----:B------:R-:W-:Y:S01]  /*57e0*/  IMAD R77, R74, R4, R77 ;  /* 0x000000044a4d7224 */ /* 0x000fe200078e024d */
[----:B------:R-:W-:Y:S05]  /*57f0*/  SEL R15, R5, R6, !P2 ;  /* 0x00000006050f7207 */ /* 0x000fea0005000000 */
[----:B------:R-:W-:Y:S02]  /*5800*/  IMAD.MOV R6, RZ, RZ, -R15 ;  /* 0x000000ffff067224 */ /* 0x000fe400078e0a0f */
[C---:B------:R-:W-:Y:S04]  /*5810*/  @!P0 IMAD.HI.U32 R2, R3.reuse, R68, RZ ;  /* 0x0000004403028227 */ /* 0x040fe800078e00ff */
[----:B------:R-:W-:Y:S01]  /*5820*/  IMAD R6, R72, R6, R5 ;  /* 0x0000000648067224 */ /* 0x000fe200078e0205 */
[----:B------:R-:W-:Y:S04]  /*5830*/  @!P0 SHF.R.U32.HI R2, RZ, R69, R2 ;  /* 0x00000045ff028219 */ /* 0x000fe80000011602 */
[----:B------:R-:W-:Y:S02]  /*5840*/  @!P0 SEL R0, R3, R2, !P2 ;  /* 0x0000000203008207 */ /* 0x000fe40005000000 */
[----:B------:R-:W-:Y:S02]  /*5850*/  IADD3 R2, PT, PT, -R5, RZ, RZ ;  /* 0x000000ff05027210 */ /* 0x000fe40007ffe1ff */
[----:B------:R-:W-:Y:S01]  /*5860*/  @!P0 IADD3 R8, PT, PT, R15, -R0, RZ ;  /* 0x800000000f088210 */ /* 0x000fe20007ffe0ff */
[----:B------:R-:W-:Y:S02]  /*5870*/  @!P0 IMAD R0, R7, R6, R0 ;  /* 0x0000000607008224 */ /* 0x000fe400078e0200 */
[----:B------:R-:W-:Y:S02]  /*5880*/  IMAD R75, R70, R2, R75 ;  /* 0x00000002464b7224 */ /* 0x000fe400078e024b */
[----:B------:R-:W-:Y:S02]  /*5890*/  @!P0 IMAD R5, R8, R72, R3 ;  /* 0x0000004808058224 */ /* 0x000fe400078e0203 */
[----:B------:R-:W-:Y:S04]  /*58a0*/  @!P0 IMAD.MOV.U32 R3, RZ, RZ, R0 ;  /* 0x000000ffff038224 */ /* 0x000fe800078e0000 */
[----:B------:R-:W-:Y:S02]  /*58b0*/  IMAD R77, R3, R74, R77 ;  /* 0x0000004a034d7224 */ /* 0x000fe400078e024d */
[----:B------:R-:W-:Y:S07]  /*58c0*/  IMAD R75, R5, R70, R75 ;  /* 0x00000046054b7224 */ /* 0x000fee00078e024b */
.L_x_98:
[----:B-1----:R-:W-:Y:S01]  /*58d0*/  @!P1 ISETP.NE.AND P0, PT, R10, 0x1, PT ;  /* 0x000000010a00980c */ /* 0x002fe20003f05270 */
[----:B------:R-:W-:Y:S01]  /*58e0*/  @!P1 IMAD.HI.U32 R3, R75, R11, RZ ;  /* 0x0000000b4b039227 */ /* 0x000fe200078e00ff */
[----:B------:R-:W-:Y:S01]  /*58f0*/  R2UR UR42, R21 ;  /* 0x00000000152a72ca */ /* 0x000fe200000e0000 */
[----:B------:R-:W-:Y:S01]  /*5900*/  BSSY.RECONVERGENT B6, `(.L_x_99) ;  /* 0x0000031000067945 */ /* 0x000fe20003800200 */
[----:B------:R-:W-:Y:S01]  /*5910*/  R2UR UR41, R20 ;  /* 0x00000000142972ca */ /* 0x000fe200000e0000 */
[----:B------:R-:W-:Y:S01]  /*5920*/  @!P1 IMAD.HI.U32 R0, R77, R12, RZ ;  /* 0x0000000c4d009227 */ /* 0x000fe200078e00ff */
[----:B------:R-:W-:Y:S02]  /*5930*/  @!P1 SHF.R.U32.HI R2, RZ, R14, R3 ;  /* 0x0000000eff029219 */ /* 0x000fe40000011603 */
[----:B------:R-:W-:Y:S01]  /*5940*/  @!P1 ISETP.NE.AND P2, PT, R9, 0x1, PT ;  /* 0x000000010900980c */ /* 0x000fe20003f45270 */
[----:B------:R-:W-:Y:S01]  /*5950*/  VIADD R173, R173, 0x1 ;  /* 0x00000001adad7836 */ /* 0x000fe20000000000 */
[----:B------:R-:W-:Y:S02]  /*5960*/  @!P1 SEL R2, R75, R2, !P0 ;  /* 0x000000024b029207 */ /* 0x000fe40004000000 */
[----:B------:R-:W-:Y:S02]  /*5970*/  @!P1 SHF.R.U32.HI R0, RZ, R13, R0 ;  /* 0x0000000dff009219 */ /* 0x000fe40000011600 */
[----:B------:R-:W-:Y:S01]  /*5980*/  LOP3.LUT P0, RZ, R163, 0x3f0, RZ, 0xc0, !PT ;  /* 0x000003f0a3ff7812 */ /* 0x000fe2000780c0ff */
[----:B------:R-:W-:Y:S01]  /*5990*/  USHF.L.U32 UR42, UR42, 0x7, URZ ;  /* 0x000000072a2a7899 */ /* 0x000fe200080006ff */
[----:B------:R-:W-:Y:S01]  /*59a0*/  @!P1 SEL R3, R77, R0, !P2 ;  /* 0x000000004d039207 */ /* 0x000fe20005000000 */
[----:B------:R-:W-:Y:S01]  /*59b0*/  USHF.L.U32 UR41, UR41, 0x8, URZ ;  /* 0x0000000829297899 */ /* 0x000fe200080006ff */
[----:B------:R-:W-:Y:S03]  /*59c0*/  @P4 SHF.R.U32.HI R164, RZ, 0x10, R17 ;  /* 0x00000010ffa44819 */ /* 0x000fe60000011611 */
[----:B------:R-:W-:Y:S02]  /*59d0*/  @!P1 IMAD.IADD R0, R2, 0x1, -R3 ;  /* 0x0000000102009824 */ /* 0x000fe400078e0a03 */
[----:B------:R-:W-:Y:S02]  /*59e0*/  @!P1 IMAD.IADD R2, R3, 0x1, -R2 ;  /* 0x0000000103029824 */ /* 0x000fe400078e0a02 */
[----:B------:R-:W-:Y:S02]  /*59f0*/  @!P1 IMAD R77, R0, R9, R77 ;  /* 0x00000009004d9224 */ /* 0x000fe400078e024d */
[----:B------:R-:W-:Y:S01]  /*5a00*/  @!P1 IMAD R75, R2, R10, R75 ;  /* 0x0000000a024b9224 */ /* 0x000fe200078e024b */
[----:B------:R-:W-:Y:S06]  /*5a10*/  @!P0 BRA `(.L_x_100) ;  /* 0x00000000007c8947 */ /* 0x000fec0003800000 */
[----:B------:R-:W1:Y:S01]  /*5a20*/  LDCU.64 UR8, c[0x4][0x80] ;  /* 0x01001000ff0877ac */ /* 0x000e620008000a00 */
[----:B------:R-:W-:Y:S01]  /*5a30*/  MOV R2, 0x0 ;  /* 0x0000000000027802 */ /* 0x000fe20000000f00 */
[----:B------:R-:W-:Y:S02]  /*5a40*/  HFMA2 R12, -RZ, RZ, 0, 5.9604644775390625e-08 ;  /* 0x00000001ff0c7431 */ /* 0x000fe400000001ff */
[----:B------:R-:W-:Y:S01]  /*5a50*/  IMAD.MOV.U32 R8, RZ, RZ, 0x70 ;  /* 0x00000070ff087424 */ /* 0x000fe200078e00ff */
[----:B------:R2:W3:Y:S01]  /*5a60*/  LDC.64 R14, c[0x4][R2] ;  /* 0x01000000020e7b82 */ /* 0x0004e20000000a00 */
[----:B------:R-:W4:Y:S01]  /*5a70*/  LDCU.64 UR6, c[0x4][0x88] ;  /* 0x01001100ff0677ac */ /* 0x000f220008000a00 */
[----:B------:R-:W-:Y:S01]  /*5a80*/  IMAD.MOV.U32 R13, RZ, RZ, RZ ;  /* 0x000000ffff0d7224 */ /* 0x000fe200078e00ff */
[----:B------:R-:W2:Y:S01]  /*5a90*/  LDCU.64 UR4, c[0x4][0x8] ;  /* 0x01000100ff0477ac */ /* 0x000ea20008000a00 */
[----:B-1----:R-:W-:Y:S01]  /*5aa0*/  MOV R5, UR9 ;  /* 0x0000000900057c02 */ /* 0x002fe20008000f00 */
[----:B------:R-:W-:Y:S01]  /*5ab0*/  IMAD.U32 R4, RZ, RZ, UR8 ;  /* 0x00000008ff047e24 */ /* 0x000fe2000f8e00ff */
[----:B----4-:R-:W-:Y:S01]  /*5ac0*/  MOV R7, UR7 ;  /* 0x0000000700077c02 */ /* 0x010fe20008000f00 */
[----:B------:R-:W-:Y:S01]  /*5ad0*/  IMAD.U32 R6, RZ, RZ, UR6 ;  /* 0x00000006ff067e24 */ /* 0x000fe2000f8e00ff */
[----:B--2---:R-:W-:Y:S01]  /*5ae0*/  MOV R11, UR5 ;  /* 0x00000005000b7c02 */ /* 0x004fe20008000f00 */
[----:B------:R-:W-:Y:S02]  /*5af0*/  IMAD.U32 R10, RZ, RZ, UR4 ;  /* 0x00000004ff0a7e24 */ /* 0x000fe4000f8e00ff */
[----:B------:R-:W-:Y:S07]  /*5b00*/  LEPC R20, `(.L_x_101) ;  /* 0x000000001014794e */ /* 0x000fee0000000000 */
[----:B---3-5:R-:W-:Y:S05]  /*5b10*/  CALL.ABS.NOINC R14 ;  /* 0x000000000e007343 */ /* 0x028fea0003c00000 */
.L_x_101:
[----:B------:R-:W1:Y:S01]  /*5b20*/  LDCU.64 UR8, c[0x4][0x80] ;  /* 0x01001000ff0877ac */ /* 0x000e620008000a00 */
[----:B------:R-:W2:Y:S01]  /*5b30*/  LDC.64 R2, c[0x4][R2] ;  /* 0x0100000002027b82 */ /* 0x000ea20000000a00 */
[----:B------:R-:W-:Y:S02]  /*5b40*/  HFMA2 R12, -RZ, RZ, 0, 5.9604644775390625e-08 ;  /* 0x00000001ff0c7431 */ /* 0x000fe400000001ff */
[----:B------:R-:W-:Y:S02]  /*5b50*/  IMAD.MOV.U32 R8, RZ, RZ, 0x70 ;  /* 0x00000070ff087424 */ /* 0x000fe400078e00ff */
[----:B------:R-:W-:Y:S01]  /*5b60*/  IMAD.MOV.U32 R13, RZ, RZ, RZ ;  /* 0x000000ffff0d7224 */ /* 0x000fe200078e00ff */
[----:B------:R-:W3:Y:S01]  /*5b70*/  LDCU.64 UR6, c[0x4][0x88] ;  /* 0x01001100ff0677ac */ /* 0x000ee20008000a00 */
[----:B------:R-:W4:Y:S01]  /*5b80*/  LDCU.64 UR4, c[0x4][0x8] ;  /* 0x01000100ff0477ac */ /* 0x000f220008000a00 */
[----:B-1----:R-:W-:Y:S02]  /*5b90*/  MOV R4, UR8 ;  /* 0x0000000800047c02 */ /* 0x002fe40008000f00 */
[----:B------:R-:W-:Y:S02]  /*5ba0*/  MOV R5, UR9 ;  /* 0x0000000900057c02 */ /* 0x000fe40008000f00 */
[----:B---3--:R-:W-:Y:S01]  /*5bb0*/  MOV R7, UR7 ;  /* 0x0000000700077c02 */ /* 0x008fe20008000f00 */
[----:B------:R-:W-:Y:S01]  /*5bc0*/  IMAD.U32 R6, RZ, RZ, UR6 ;  /* 0x00000006ff067e24 */ /* 0x000fe2000f8e00ff */
[----:B----4-:R-:W-:Y:S01]  /*5bd0*/  MOV R11, UR5 ;  /* 0x00000005000b7c02 */ /* 0x010fe20008000f00 */
[----:B------:R-:W-:Y:S02]  /*5be0*/  IMAD.U32 R10, RZ, RZ, UR4 ;  /* 0x00000004ff0a7e24 */ /* 0x000fe4000f8e00ff */
[----:B------:R-:W-:Y:S07]  /*5bf0*/  LEPC R20, `(.L_x_100) ;  /* 0x000000001014794e */ /* 0x000fee0000000000 */
[----:B--2---:R-:W-:Y:S05]  /*5c00*/  CALL.ABS.NOINC R2 ;  /* 0x0000000002007343 */ /* 0x004fea0003c00000 */
.L_x_100:
[----:B------:R-:W-:Y:S05]  /*5c10*/  BSYNC.RECONVERGENT B6 ;  /* 0x0000000000067941 */ /* 0x000fea0003800200 */
.L_x_99:
[----:B------:R-:W-:Y:S01]  /*5c20*/  ISETP.NE.U32.AND P4, PT, R150, RZ, PT ;  /* 0x000000ff9600720c */ /* 0x000fe20003f85070 */
[----:B------:R-:W-:Y:S01]  /*5c30*/  UISETP.NE.AND UP2, UPT, UR50, URZ, UPT ;  /* 0x000000ff3200728c */ /* 0x000fe2000bf45270 */
[----:B------:R-:W-:Y:S01]  /*5c40*/  ISETP.NE.U32.AND P2, PT, RZ, UR38, PT ;  /* 0x00000026ff007c0c */ /* 0x000fe2000bf45070 */
[----:B------:R-:W-:Y:S01]  /*5c50*/  UISETP.NE.U32.AND UP1, UPT, UR44, URZ, UPT ;  /* 0x000000ff2c00728c */ /* 0x000fe2000bf25070 */
[----:B------:R-:W-:Y:S01]  /*5c60*/  ISETP.NE.AND.EX P4, PT, R151, RZ, PT, P4 ;  /* 0x000000ff9700720c */ /* 0x000fe20003f85340 */
[----:B------:R-:W-:Y:S01]  /*5c70*/  UPLOP3.LUT UP0, UPT, UPT, UPT, UPT, 0x40, 0x4 ;  /* 0x000000000004789c */ /* 0x000fe20003f0e870 */
[----:B------:R-:W-:Y:S01]  /*5c80*/  ISETP.NE.AND.EX P2, PT, RZ, UR39, PT, P2 ;  /* 0x00000027ff007c0c */ /* 0x000fe2000bf45320 */
[----:B------:R-:W-:Y:S01]  /*5c90*/  UISETP.NE.AND.EX UP1, UPT, UR45, URZ, UPT, UP1 ;  /* 0x000000ff2d00728c */ /* 0x000fe2000bf25310 */
[----:B------:R-:W-:Y:S04]  /*5ca0*/  PLOP3.LUT P1, PT, PT, PT, UP2, 0x80, 0x8 ;  /* 0x000000000008781c */ /* 0x000fe80003f2f028 */
[----:B------:R-:W-:Y:S06]  /*5cb0*/  @UP2 UPLOP3.LUT UP0, UPT, UPT, UPT, UP1, 0x80, 0x8 ;  /* 0x000000000008289c */ /* 0x000fec0003f0f010 */
[----:B------:R-:W-:Y:S01]  /*5cc0*/  PLOP3.LUT P0, PT, PT, PT, UP0, 0x80, 0x8 ;  /* 0x000000000008781c */ /* 0x000fe20003f0f008 */
[----:B------:R-:W-:Y:S01]  /*5cd0*/  @!UPT UIADD3 URZ, UPT, UPT, URZ, URZ, URZ ;  /* 0x000000fffffff290 */ /* 0x000fe2000fffe0ff */
[----:B------:R-:W-:Y:S11]  /*5ce0*/  BRA.U !UP1, `(.L_x_102) ;  /* 0x0000000109387547 */ /* 0x000ff6000b800000 */
[----:B------:R-:W-:Y:S01]  /*5cf0*/  UISETP.NE.U32.AND UP0, UPT, UR38, URZ, UPT ;  /* 0x000000ff2600728c */ /* 0x000fe2000bf05070 */
[----:B------:R-:W-:Y:S02]  /*5d00*/  HFMA2 R0, -RZ, RZ, 0, 5.9604644775390625e-08 ;  /* 0x00000001ff007431 */ /* 0x000fe400000001ff */
[----:B------:R-:W-:Y:S01]  /*5d10*/  IMAD.MOV.U32 R155, RZ, RZ, 0x1 ;  /* 0x00000001ff9b7424 */ /* 0x000fe200078e00ff */
[----:B------:R-:W-:Y:S06]  /*5d20*/  UISETP.NE.AND.EX UP0, UPT, UR39, URZ, UPT, UP0 ;  /* 0x000000ff2700728c */ /* 0x000fec000bf05300 */
[----:B------:R-:W-:Y:S05]  /*5d30*/  PLOP3.LUT P3, PT, PT, PT, UP0, 0x80, 0x8 ;  /* 0x000000000008781c */ /* 0x000fea0003f6f008 */
[----:B------:R-:W1:Y:S01]  /*5d40*/  @UP0 LDCU.64 UR6, c[0x0][0x888] ;  /* 0x00011100ff0607ac */ /* 0x000e620008000a00 */
[----:B------:R-:W-:Y:S07]  /*5d50*/  @UP0 UIMAD UR4, UR36, UR44, URZ ;  /* 0x0000002c240402a4 */ /* 0x000fee000f8e02ff */
[----:B------:R-:W-:Y:S01]  /*5d60*/  @!P3 PRMT R155, R0, 0x7610, R155 ;  /* 0x00007610009bb816 */ /* 0x000fe2000000009b */
[----:B-1----:R-:W-:Y:S03]  /*5d70*/  @UP0 UIMAD.WIDE UR6, UR4, 0x4, UR6 ;  /* 0x00000004040608a5 */ /* 0x002fe6000f8e0206 */
[----:B------:R-:W1:Y:S03]  /*5d80*/  @!UP0 LDCU UR4, c[0x0][0x880] ;  /* 0x00011000ff0487ac */ /* 0x000e660008000800 */
[----:B------:R-:W-:Y:S01]  /*5d90*/  IMAD.U32 R2, RZ, RZ, UR6 ;  /* 0x00000006ff027e24 */ /* 0x000fe2000f8e00ff */
[----:B------:R-:W-:Y:S05]  /*5da0*/  MOV R3, UR7 ;  /* 0x0000000700037c02 */ /* 0x000fea0008000f00 */
[----:B-----5:R2:W5:Y:S02]  /*5db0*/  @P3 LDG.E R81, desc[UR46][R2.64] ;  /* 0x0000002e02513981 */ /* 0x020564000c1e1900 */
[----:B-12---:R-:W-:Y:S02]  /*5dc0*/  @!P3 IMAD.U32 R81, RZ, RZ, UR4 ;  /* 0x00000004ff51be24 */ /* 0x006fe4000f8e00ff */
.L_x_102:
[----:B------:R-:W-:Y:S05]  /*5dd0*/  @!P4 BRA `(.L_x_103) ;  /* 0x000000000020c947 */ /* 0x000fea0003800000 */
[----:B------:R-:W-:Y:S04]  /*5de0*/  ISETP.NE.U32.AND P3, PT, R148, RZ, PT ;  /* 0x000000ff9400720c */ /* 0x000fe80003f65070 */
[----:B------:R-:W-:Y:S11]  /*5df0*/  ISETP.NE.AND.EX P3, PT, R149, RZ, PT, P3 ;  /* 0x000000ff9500720c */ /* 0x000ff60003f65330 */
[----:B------:R-:W-:Y:S02]  /*5e00*/  @!UPT UIADD3 URZ, UPT, UPT, URZ, URZ, URZ ;  /* 0x000000fffffff290 */ /* 0x000fe4000fffe0ff */
[----:B------:R-:W1:Y:S01]  /*5e10*/  @P3 LDC.64 R2, c[0x0][0x8a8] ;  /* 0x00022a00ff023b82 */ /* 0x000e620000000a00 */
[----:B------:R-:W-:Y:S04]  /*5e20*/  @P3 IMAD R0, R150, UR36, RZ ;  /* 0x0000002496003c24 */ /* 0x000fe8000f8e02ff */
[----:B-1----:R-:W-:Y:S05]  /*5e30*/  @P3 IMAD.WIDE R2, R0, 0x4, R2 ;  /* 0x0000000400023825 */ /* 0x002fea00078e0202 */
[----:B-----5:R1:W5:Y:S02]  /*5e40*/  @P3 LDG.E R78, desc[UR46][R2.64] ;  /* 0x0000002e024e3981 */ /* 0x020364000c1e1900 */
[----:B-1----:R-:W2:Y:S02]  /*5e50*/  @!P3 LDC R78, c[0x0][0x8a0] ;  /* 0x00022800ff4ebb82 */ /* 0x002ea40000000800 */
.L_x_103:
[----:B-----5:R-:W-:Y:S01]  /*5e60*/  FSETP.NEU.AND P3, PT, R81, RZ, PT ;  /* 0x000000ff5100720b */ /* 0x020fe20003f6d000 */
[----:B------:R-:W-:Y:S01]  /*5e70*/  IMAD.SHL.U32 R178, R160, 0x2, RZ ;  /* 0x00000002a0b27824 */ /* 0x000fe200078e00ff */
[----:B------:R-:W-:Y:S01]  /*5e80*/  SEL R3, RZ, 0xffffffff, P2 ;  /* 0xffffffffff037807 */ /* 0x000fe20001000000 */
[----:B------:R-:W-:Y:S01]  /*5e90*/  IMAD.SHL.U32 R100, R168, 0x10, RZ ;  /* 0x00000010a8647824 */ /* 0x000fe200078e00ff */
[----:B------:R-:W-:Y:S01]  /*5ea0*/  @P1 LOP3.LUT P2, RZ, R155, 0xff, RZ, 0xc0, !PT ;  /* 0x000000ff9bff1812 */ /* 0x000fe2000784c0ff */
[----:B------:R-:W-:Y:S01]  /*5eb0*/  VIADD R109, R178, UR48 ;  /* 0x00000030b26d7c36 */ /* 0x000fe20008000000 */
[----:B------:R-:W-:Y:S01]  /*5ec0*/  @P1 SEL R2, RZ, 0xffffffff, P3 ;  /* 0xffffffffff021807 */ /* 0x000fe20001800000 */
[----:B------:R-:W-:Y:S01]  /*5ed0*/  IMAD.SHL.U32 R102, R169, 0x10, RZ ;  /* 0x00000010a9667824 */ /* 0x000fe200078e00ff */
[----:B------:R-:W-:Y:S01]  /*5ee0*/  LOP3.LUT R167, R167, 0x1, RZ, 0x3c, !PT ;  /* 0x00000001a7a77812 */ /* 0x000fe200078e3cff */
[----:B------:R-:W-:Y:S01]  /*5ef0*/  IMAD.IADD R175, R109, 0x1, R100 ;  /* 0x000000016daf7824 */ /* 0x000fe200078e0264 */
[----:B------:R-:W-:Y:S01]  /*5f00*/  @P0 SEL R2, R3, R2, !P2 ;  /* 0x0000000203020207 */ /* 0x000fe20005000000 */
[----:B------:R-:W-:Y:S01]  /*5f10*/  BSSY B1, `(.L_x_104) ;  /* 0x000004f000017945 */ /* 0x000fe20003800000 */
[----:B------:R-:W-:Y:S01]  /*5f20*/  LEA R179, R76, UR48, 0x3 ;  /* 0x000000304cb37c11 */ /* 0x000fe2000f8e18ff */
[----:B------:R-:W-:Y:S01]  /*5f30*/  IMAD.MOV.U32 R101, RZ, RZ, 0x1 ;  /* 0x00000001ff657424 */ /* 0x000fe200078e00ff */
[----:B------:R-:W-:Y:S01]  /*5f40*/  @P1 LOP3.LUT R2, R2, 0x1, RZ, 0xc0, !PT ;  /* 0x0000000102021812 */ /* 0x000fe200078ec0ff */
[----:B------:R-:W-:Y:S01]  /*5f50*/  IMAD R80, R76, 0x100, R79 ;  /* 0x000001004c507824 */ /* 0x000fe200078e024f */
[----:B------:R-:W-:Y:S01]  /*5f60*/  SHF.L.U32 R0, R166, 0x1f, RZ ;  /* 0x0000001fa6007819 */ /* 0x000fe200000006ff */
[----:B------:R-:W-:Y:S01]  /*5f70*/  IMAD.MOV.U32 R87, RZ, RZ, RZ ;  /* 0x000000ffff577224 */ /* 0x000fe200078e00ff */
[----:B------:R-:W-:Y:S02]  /*5f80*/  ISETP.NE.U32.OR P5, PT, R2, 0x1, !P1 ;  /* 0x000000010200780c */ /* 0x000fe40004fa5470 */
[----:B------:R-:W-:Y:S02]  /*5f90*/  CS2R R146, SRZ ;  /* 0x0000000000927805 */ /* 0x000fe4000001ff00 */
[----:B------:R-:W-:Y:S02]  /*5fa0*/  PLOP3.LUT P2, PT, PT, PT, UP1, 0x80, 0x8 ;  /* 0x000000000008781c */ /* 0x000fe40003f4f018 */
[----:B------:R-:W-:Y:S02]  /*5fb0*/  CS2R R144, SRZ ;  /* 0x0000000000907805 */ /* 0x000fe4000001ff00 */
[----:B------:R-:W-:Y:S02]  /*5fc0*/  SEL R2, RZ, 0xffffffff, P3 ;  /* 0xffffffffff027807 */ /* 0x000fe40001800000 */
[----:B------:R-:W-:Y:S02]  /*5fd0*/  CS2R R138, SRZ ;  /* 0x00000000008a7805 */ /* 0x000fe4000001ff00 */
[----:B------:R-:W-:Y:S02]  /*5fe0*/  LOP3.LUT P3, R172, R155, 0xff, RZ, 0xc0, !PT ;  /* 0x000000ff9bac7812 */ /* 0x000fe4000786c0ff */
[----:B------:R-:W-:Y:S02]  /*5ff0*/  CS2R R136, SRZ ;  /* 0x0000000000887805 */ /* 0x000fe4000001ff00 */
[----:B------:R-:W-:Y:S02]  /*6000*/  P2R R176, PR, RZ, 0x20 ;  /* 0x00000020ffb07803 */ /* 0x000fe40000000000 */
[----:B------:R-:W-:Y:S02]  /*6010*/  CS2R R130, SRZ ;  /* 0x0000000000827805 */ /* 0x000fe4000001ff00 */
[----:B------:R-:W-:Y:S02]  /*6020*/  CS2R R128, SRZ ;  /* 0x0000000000807805 */ /* 0x000fe4000001ff00 */
[----:B------:R-:W-:Y:S02]  /*6030*/  CS2R R122, SRZ ;  /* 0x00000000007a7805 */ /* 0x000fe4000001ff00 */
[----:B------:R-:W-:Y:S02]  /*6040*/  CS2R R120, SRZ ;  /* 0x0000000000787805 */ /* 0x000fe4000001ff00 */
[----:B------:R-:W-:Y:S02]  /*6050*/  @P5 SHF.L.U32 R4, R167, 0x1f, RZ ;  /* 0x0000001fa7045819 */ /* 0x000fe400000006ff */
[----:B------:R-:W-:Y:S02]  /*6060*/  CS2R R114, SRZ ;  /* 0x0000000000727805 */ /* 0x000fe4000001ff00 */
[----:B------:R-:W-:Y:S02]  /*6070*/  @P2 SEL R2, R3, R2, !P3 ;  /* 0x0000000203022207 */ /* 0x000fe40005800000 */
[----:B------:R-:W-:Y:S01]  /*6080*/  CS2R R112, SRZ ;  /* 0x0000000000707805 */ /* 0x000fe2000001ff00 */
[----:B------:R-:W1:Y:S01]  /*6090*/  @P5 SYNCS.PHASECHK.TRANS64.TRYWAIT P1, [UR48+0x20], R4 ;  /* 0x00002004ff0055a7 */ /* 0x000e620008021130 */
[----:B------:R-:W-:Y:S02]  /*60a0*/  CS2R R106, SRZ ;  /* 0x00000000006a7805 */ /* 0x000fe4000001ff00 */
[----:B------:R-:W-:Y:S02]  /*60b0*/  LOP3.LUT R2, R2, 0x1, RZ, 0xc0, !PT ;  /* 0x0000000102027812 */ /* 0x000fe400078ec0ff */
[----:B------:R-:W-:Y:S02]  /*60c0*/  CS2R R104, SRZ ;  /* 0x0000000000687805 */ /* 0x000fe4000001ff00 */
[----:B------:R-:W-:Y:S02]  /*60d0*/  CS2R R98, SRZ ;  /* 0x0000000000627805 */ /* 0x000fe4000001ff00 */
[----:B------:R-:W-:Y:S02]  /*60e0*/  CS2R R96, SRZ ;  /* 0x0000000000607805 */ /* 0x000fe4000001ff00 */
[----:B------:R-:W-:Y:S02]  /*60f0*/  ISETP.NE.U32.AND P4, PT, R2, 0x1, PT ;  /* 0x000000010200780c */ /* 0x000fe40003f85070 */
[----:B------:R-:W-:Y:S02]  /*6100*/  CS2R R90, SRZ ;  /* 0x00000000005a7805 */ /* 0x000fe4000001ff00 */
[----:B------:R-:W-:Y:S01]  /*6110*/  CS2R R88, SRZ ;  /* 0x0000000000587805 */ /* 0x000fe2000001ff00 */
[----:B------:R-:W-:Y:S01]  /*6120*/  IMAD.IADD R177, R109, 0x1, R102 ;  /* 0x000000016db17824 */ /* 0x000fe200078e0266 */
[----:B------:R-:W-:Y:S01]  /*6130*/  P2R R103, PR, RZ, 0x10 ;  /* 0x00000010ff677803 */ /* 0x000fe20000000000 */
[----:B------:R-:W-:Y:S01]  /*6140*/  IMAD.IADD R174, R102, 0x1, R175 ;  /* 0x0000000166ae7824 */ /* 0x000fe200078e02af */
[----:B------:R3:W4:Y:S01]  /*6150*/  SYNCS.PHASECHK.TRANS64.TRYWAIT P0, [R179+URZ+0x90], R0 ;  /* 0x00009000b30075a7 */ /* 0x00072200080011ff */
[----:B-1----:R-:W-:Y:S01]  /*6160*/  @P5 SEL R101, RZ, 0x1, !P1 ;  /* 0x00000001ff655807 */ /* 0x002fe20004800000 */
[----:B---3--:R-:W-:Y:S06]  /*6170*/  @!P5 BRA `(.L_x_105) ;  /* 0x0000000000a0d947 */ /* 0x008fec0003800000 */
[----:B------:R-:W-:Y:S01]  /*6180*/  @P4 IMAD.MOV.U32 R2, RZ, RZ, -0x10 ;  /* 0xfffffff0ff024424 */ /* 0x000fe200078e00ff */
[----:B------:R-:W-:Y:S01]  /*6190*/  ISETP.NE.AND P1, PT, R101, RZ, PT ;  /* 0x000000ff6500720c */ /* 0x000fe20003f25270 */
[----:B------:R-:W-:Y:S01]  /*61a0*/  BSSY B0, `(.L_x_106) ;  /* 0x0000010000007945 */ /* 0x000fe20003800000 */
[----:B------:R-:W-:Y:S02]  /*61b0*/  ISETP.NE.U32.AND P5, PT, R161, 0x1, PT ;  /* 0x00000001a100780c */ /* 0x000fe40003fa5070 */
[----:B------:R-:W-:Y:S02]  /*61c0*/  CS2R R98, SRZ ;  /* 0x0000000000627805 */ /* 0x000fe4000001ff00 */
[----:B------:R-:W-:Y:S02]  /*61d0*/  CS2R R96, SRZ ;  /* 0x0000000000607805 */ /* 0x000fe4000001ff00 */
[----:B------:R-:W-:Y:S02]  /*61e0*/  CS2R R114, SRZ ;  /* 0x0000000000727805 */ /* 0x000fe4000001ff00 */
[----:B------:R-:W-:Y:S02]  /*61f0*/  @P4 SEL R2, R2, 0x10, !P5 ;  /* 0x0000001002024807 */ /* 0x000fe40006800000 */
[----:B------:R-:W-:Y:S02]  /*6200*/  CS2R R112, SRZ ;  /* 0x0000000000707805 */ /* 0x000fe4000001ff00 */
[----:B------:R-:W-:Y:S02]  /*6210*/  CS2R R130, SRZ ;  /* 0x0000000000827805 */ /* 0x000fe4000001ff00 */
[----:B------:R-:W-:Y:S01]  /*6220*/  CS2R R128, SRZ ;  /* 0x0000000000807805 */ /* 0x000fe2000001ff00 */
[----:B------:R-:W-:Y:S02]  /*6230*/  @P4 IMAD.IADD R7, R109, 0x1, R2 ;  /* 0x000000016d074824 */ /* 0x000fe400078e0202 */
[C---:B------:R-:W-:Y:S02]  /*6240*/  @P4 IMAD.IADD R6, R2.reuse, 0x1, R177 ;  /* 0x0000000102064824 */ /* 0x040fe400078e02b1 */
[----:B------:R-:W-:Y:S01]  /*6250*/  @P4 IMAD.IADD R5, R2, 0x1, R175 ;  /* 0x0000000102054824 */ /* 0x000fe200078e02af */
[----:B------:R-:W-:Y:S06]  /*6260*/  @P1 BRA `(.L_x_107) ;  /* 0x00000000000c1947 */ /* 0x000fec0003800000 */
[----:B------:R-:W-:Y:S04]  /*6270*/  SHF.L.U32 R4, R167, 0x1f, RZ ;  /* 0x0000001fa7047819 */ /* 0x000fe800000006ff */
[----:B------:R-:W1:Y:S02]  /*6280*/  SYNCS.PHASECHK.TRANS64.TRYWAIT P1, [UR48+0x20], R4 ;  /* 0x00002004ff0075a7 */ /* 0x000e640008021130 */
[----:B-1----:R-:W-:Y:S05]  /*6290*/  @!P1 BRA `(.L_x_108) ;  /* 0x0000005c004c9947 */ /* 0x002fea0003800000 */
.L_x_107:
[----:B------:R-:W-:Y:S05]  /*62a0*/  BSYNC B0 ;  /* 0x0000000000007941 */ /* 0x000fea0003800000 */
.L_x_106:
[----:B------:R-:W-:Y:S01]  /*62b0*/  ISETP.NE.AND P1, PT, R103, RZ, PT ;  /* 0x000000ff6700720c */ /* 0x000fe20003f25270 */
[----:B------:R-:W-:Y:S01]  /*62c0*/  IMAD.MOV.U32 R147, RZ, RZ, RZ ;  /* 0x000000ffff937224 */ /* 0x000fe200078e00ff */
[----:B------:R-:W-:Y:S02]  /*62d0*/  CS2R R144, SRZ ;  /* 0x0000000000907805 */ /* 0x000fe4000001ff00 */
[----:B------:R-:W-:Y:S02]  /*62e0*/  CS2R R90, SRZ ;  /* 0x00000000005a7805 */ /* 0x000fe4000001ff00 */
[----:B------:R-:W-:Y:S02]  /*62f0*/  CS2R R88, SRZ ;  /* 0x0000000000587805 */ /* 0x000fe4000001ff00 */
[----:B------:R-:W-:Y:S02]  /*6300*/  CS2R R106, SRZ ;  /* 0x00000000006a7805 */ /* 0x000fe4000001ff00 */
[----:B------:R-:W-:Y:S02]  /*6310*/  CS2R R104, SRZ ;  /* 0x0000000000687805 */ /* 0x000fe4000001ff00 */
[----:B------:R-:W-:Y:S02]  /*6320*/  CS2R R122, SRZ ;  /* 0x00000000007a7805 */ /* 0x000fe4000001ff00 */
[----:B------:R-:W-:Y:S02]  /*6330*/  CS2R R120, SRZ ;  /* 0x0000000000787805 */ /* 0x000fe4000001ff00 */
[----:B------:R-:W-:Y:S02]  /*6340*/  CS2R R138, SRZ ;  /* 0x00000000008a7805 */ /* 0x000fe4000001ff00 */
[----:B------:R-:W-:Y:S01]  /*6350*/  CS2R R136, SRZ ;  /* 0x0000000000887805 */ /* 0x000fe2000001ff00 */
[----:B------:R-:W-:Y:S01]  /*6360*/  IMAD.MOV.U32 R87, RZ, RZ, 0x1 ;  /* 0x00000001ff577424 */ /* 0x000fe200078e00ff */
[----:B------:R3:W1:Y:S01]  /*6370*/  @P1 LDS.128 R96, [R7+0x400] ;  /* 0x0004000007601984 */ /* 0x0006620000000c00 */
[----:B------:R-:W-:Y:S03]  /*6380*/  @P1 IMAD.IADD R2, R2, 0x1, R174 ;  /* 0x0000000102021824 */ /* 0x000fe600078e02ae */
[----:B------:R3:W1:Y:S04]  /*6390*/  @P1 LDS.128 R112, [R6+0x400] ;  /* 0x0004000006701984 */ /* 0x0006680000000c00 */
[----:B------:R3:W1:Y:S04]  /*63a0*/  @P1 LDS.128 R128, [R5+0x400] ;  /* 0x0004000005801984 */ /* 0x0006680000000c00 */
[----:B------:R3:W1:Y:S04]  /*63b0*/  @P1 LDS.128 R144, [R2+0x400] ;  /* 0x0004000002901984 */ /* 0x0006680000000c00 */
[----:B------:R3:W1:Y:S04]  /*63c0*/  @P1 LDS.128 R88, [R178+UR48+0x400] ;  /* 0x00040030b2581984 */ /* 0x0006680008000c00 */
[----:B------:R3:W1:Y:S04]  /*63d0*/  @P1 LDS.128 R104, [R177+0x400] ;  /* 0x00040000b1681984 */ /* 0x0006680000000c00 */
[----:B------:R3:W1:Y:S04]  /*63e0*/  @P1 LDS.128 R120, [R175+0x400] ;  /* 0x00040000af781984 */ /* 0x0006680000000c00 */
[----:B------:R3:W1:Y:S02]  /*63f0*/  @P1 LDS.128 R136, [R174+0x400] ;  /* 0x00040000ae881984 */ /* 0x0006640000000c00 */
.L_x_105:
[----:B------:R-:W-:Y:S05]  /*6400*/  BSYNC B1 ;  /* 0x0000000000017941 */ /* 0x000fea0003800000 */
.L_x_104:
[----:B-1----:R-:W-:Y:S04]  /*6410*/  SHF.R.U32.HI R3, RZ, 0x15, R80 ;  /* 0x00000015ff037819 */ /* 0x002fe80000011650 */
[----:B------:R-:W-:Y:S01]  /*6420*/  LOP3.LUT P1, RZ, R3, 0x3, R162, 0x48, !PT ;  /* 0x0000000303ff7812 */ /* 0x000fe200078248a2 */
[----:B------:R-:W-:Y:S01]  /*6430*/  @!UPT UIADD3 URZ, UPT, UPT, URZ, URZ, URZ ;  /* 0x000000fffffff290 */ /* 0x000fe2000fffe0ff */
[----:B----4-:R-:W-:Y:S11]  /*6440*/  @P0 BRA `(.L_x_109) ;  /* 0x0000000000080947 */ /* 0x010ff60003800000 */
[----:B------:R-:W1:Y:S02]  /*6450*/  SYNCS.PHASECHK.TRANS64.TRYWAIT P0, [R179+URZ+0x90], R0 ;  /* 0x00009000b30075a7 */ /* 0x000e6400080011ff */
[----:B-1----:R-:W-:Y:S05]  /*6460*/  @!P0 BRA `(.L_x_110) ;  /* 0x0000005800f08947 */ /* 0x002fea0003800000 */
.L_x_109:
[----:B------:R-:W-:Y:S05]  /*6470*/  @!P1 BRA `(.L_x_111) ;  /* 0x0000000000409947 */ /* 0x000fea0003800000 */
[----:B------:R-:W4:Y:S01]  /*6480*/  LDCU.64 UR8, c[0x4][0x70] ;  /* 0x01000e00ff0877ac */ /* 0x000f220008000a00 */
[----:B------:R-:W-:Y:S01]  /*6490*/  MOV R3, 0x0 ;  /* 0x0000000000037802 */ /* 0x000fe20000000f00 */
[----:B------:R-:W-:Y:S02]  /*64a0*/  HFMA2 R12, -RZ, RZ, 0, 5.9604644775390625e-08 ;  /* 0x00000001ff0c7431 */ /* 0x000fe400000001ff */
[----:B------:R-:W-:Y:S02]  /*64b0*/  IMAD.MOV.U32 R8, RZ, RZ, 0x192 ;  /* 0x00000192ff087424 */ /* 0x000fe400078e00ff */
[----:B------:R-:W-:Y:S01]  /*64c0*/  IMAD.MOV.U32 R13, RZ, RZ, RZ ;  /* 0x000000ffff0d7224 */ /* 0x000fe200078e00ff */
[----:B------:R-:W5:Y:S01]  /*64d0*/  LDCU.64 UR6, c[0x4][0x78] ;  /* 0x01000f00ff0677ac */ /* 0x000f620008000a00 */
[----:B---3--:R-:W3:Y:S01]  /*64e0*/  LDC.64 R2, c[0x4][R3] ;  /* 0x0100000003027b82 */ /* 0x008ee20000000a00 */
[----:B------:R-:W1:Y:S01]  /*64f0*/  LDCU.64 UR4, c[0x4][0x10] ;  /* 0x01000200ff0477ac */ /* 0x000e620008000a00 */
[----:B----4-:R-:W-:Y:S01]  /*6500*/  MOV R5, UR9 ;  /* 0x0000000900057c02 */ /* 0x010fe20008000f00 */
[----:B------:R-:W-:Y:S01]  /*6510*/  IMAD.U32 R4, RZ, RZ, UR8 ;  /* 0x00000008ff047e24 */ /* 0x000fe2000f8e00ff */
[----:B-----5:R-:W-:Y:S01]  /*6520*/  MOV R7, UR7 ;  /* 0x0000000700077c02 */ /* 0x020fe20008000f00 */
[----:B------:R-:W-:Y:S01]  /*6530*/  IMAD.U32 R6, RZ, RZ, UR6 ;  /* 0x00000006ff067e24 */ /* 0x000fe2000f8e00ff */
[----:B-1----:R-:W-:Y:S01]  /*6540*/  MOV R11, UR5 ;  /* 0x00000005000b7c02 */ /* 0x002fe20008000f00 */
[----:B------:R-:W-:Y:S02]  /*6550*/  IMAD.U32 R10, RZ, RZ, UR4 ;  /* 0x00000004ff0a7e24 */ /* 0x000fe4000f8e00ff */
[----:B------:R-:W-:Y:S07]  /*6560*/  LEPC R20, `(.L_x_111) ;  /* 0x000000001014794e */ /* 0x000fee0000000000 */
[----:B--23--:R-:W-:Y:S05]  /*6570*/  CALL.ABS.NOINC R2 ;  /* 0x0000000002007343 */ /* 0x00cfea0003c00000 */
.L_x_111:
[----:B------:R-:W-:Y:S05]  /*6580*/  WARPSYNC.ALL ;  /* 0x0000000000007948 */ /* 0x000fea0003800000 */
[----:B------:R-:W-:Y:S01]  /*6590*/  R2UR UR4, R80 ;  /* 0x00000000500472ca */ /* 0x000fe200000e0000 */
[--C-:B------:R-:W-:Y:S01]  /*65a0*/  HADD2.F32 R82, -RZ, R88.reuse.H0_H0 ;  /* 0x20000058ff527230 */ /* 0x100fe20000004100 */
[----:B------:R-:W-:Y:S01]  /*65b0*/  MOV R108, 0xfffffff0 ;  /* 0xfffffff0006c7802 */ /* 0x000fe20000000f00 */
[----:B------:R-:W-:Y:S01]  /*65c0*/  HADD2.F32 R83, -RZ, R88.H1_H1 ;  /* 0x30000058ff537230 */ /* 0x000fe20000004100 */
[----:B------:R-:W-:Y:S01]  /*65d0*/  ISETP.NE.U32.AND P6, PT, R161, 0x1, PT ;  /* 0x00000001a100780c */ /* 0x000fe20003fc5070 */
[----:B------:R-:W-:Y:S01]  /*65e0*/  HADD2.F32 R84, -RZ, R89.H1_H1 ;  /* 0x30000059ff547230 */ /* 0x000fe20000004100 */
[----:B------:R-:W-:Y:S01]  /*65f0*/  ISETP.NE.AND P0, PT, R170, RZ, PT ;  /* 0x000000ffaa00720c */ /* 0x000fe20003f05270 */
[--C-:B------:R-:W-:Y:S01]  /*6600*/  HADD2.F32 R85, -RZ, R107.reuse.H0_H0 ;  /* 0x2000006bff557230 */ /* 0x100fe20000004100 */
[----:B------:R-:W-:Y:S01]  /*6610*/  SEL R108, R108, 0x10, !P6 ;  /* 0x000000106c6c7807 */ /* 0x000fe20007000000 */
[----:B------:R-:W-:Y:S01]  /*6620*/  HADD2.F32 R86, -RZ, R107.H1_H1 ;  /* 0x3000006bff567230 */ /* 0x000fe20000004100 */
[----:B------:R-:W-:Y:S02]  /*6630*/  BSSY.RECONVERGENT B0, `(.L_x_112) ;  /* 0x00000fb000007945 */ /* 0x000fe40003800200 */
[----:B------:R-:W-:Y:S01]  /*6640*/  IADD3 R180, PT, PT, R109, R108, RZ ;  /* 0x0000006c6db47210 */ /* 0x000fe20007ffe0ff */
[----:B---3--:R-:W1:Y:S01]  /*6650*/  LDTM.x64 R4, tmem[UR4] ;  /* 0x00000004000479ee */ /* 0x008e620008340000 */
[C---:B------:R-:W-:Y:S02]  /*6660*/  IADD3 R181, PT, PT, R108.reuse, R177, RZ ;  /* 0x000000b16cb57210 */ /* 0x040fe40007ffe0ff */
[C---:B------:R-:W-:Y:S02]  /*6670*/  IADD3 R183, PT, PT, R108.reuse, R175, RZ ;  /* 0x000000af6cb77210 */ /* 0x040fe40007ffe0ff */
[----:B------:R-:W-:Y:S01]  /*6680*/  IADD3 R182, PT, PT, R108, R174, RZ ;  /* 0x000000ae6cb67210 */ /* 0x000fe20007ffe0ff */
[C---:B-12---:R-:W-:Y:S01]  /*6690*/  FMUL R0, R78.reuse, R4 ;  /* 0x000000044e007220 */ /* 0x046fe20000400000 */
[C---:B------:R-:W-:Y:S01]  /*66a0*/  FMUL R2, R78.reuse, R5 ;  /* 0x000000054e027220 */ /* 0x040fe20000400000 */
[C---:B------:R-:W-:Y:S01]  /*66b0*/  FMUL R3, R78.reuse, R6 ;  /* 0x000000064e037220 */ /* 0x040fe20000400000 */
[C---:B------:R-:W-:Y:S01]  /*66c0*/  FMUL R7, R78.reuse, R7 ;  /* 0x000000074e077220 */ /* 0x040fe20000400000 */
[C---:B------:R-:W-:Y:S01]  /*66d0*/  FFMA R0, R81.reuse, R82, R0 ;  /* 0x0000005251007223 */ /* 0x040fe20000000000 */
[----:B------:R-:W-:Y:S02]  /*66e0*/  HADD2.F32 R82, -RZ, R89.H0_H0 ;  /* 0x20000059ff527230 */ /* 0x000fe40000004100 */
[C---:B------:R-:W-:Y:S01]  /*66f0*/  FFMA R2, R81.reuse, R83, R2 ;  /* 0x0000005351027223 */ /* 0x040fe20000000002 */
[--C-:B------:R-:W-:Y:S02]  /*6700*/  HADD2.F32 R83, -RZ, R90.reuse.H0_H0 ;  /* 0x2000005aff537230 */ /* 0x100fe40000004100 */
[C---:B------:R-:W-:Y:S01]  /*6710*/  FMUL R4, R78.reuse, R8 ;  /* 0x000000084e047220 */ /* 0x040fe20000400000 */
[----:B------:R-:W-:Y:S01]  /*6720*/  FMUL R5, R78, R9 ;  /* 0x000000094e057220 */ /* 0x000fe20000400000 */
[C---:B------:R-:W-:Y:S01]  /*6730*/  FFMA R3, R81.reuse, R82, R3 ;  /* 0x0000005251037223 */ /* 0x040fe20000000003 */
[----:B------:R-:W-:Y:S01]  /*6740*/  HADD2.F32 R82, -RZ, R90.H1_H1 ;  /* 0x3000005aff527230 */ /* 0x000fe20000004100 */
[----:B------:R-:W-:Y:S01]  /*6750*/  F2FP.F16.F32.PACK_AB R92, R2, R0 ;  /* 0x00000000025c723e */ /* 0x000fe200000000ff */
[C---:B------:R-:W-:Y:S01]  /*6760*/  FFMA R7, R81.reuse, R84, R7 ;  /* 0x0000005451077223 */ /* 0x040fe20000000007 */
[C---:B------:R-:W-:Y:S01]  /*6770*/  FFMA R4, R81.reuse, R83, R4 ;  /* 0x0000005351047223 */ /* 0x040fe20000000004 */
[--C-:B------:R-:W-:Y:S02]  /*6780*/  HADD2.F32 R83, -RZ, R91.reuse.H0_H0 ;  /* 0x2000005bff537230 */ /* 0x100fe40000004100 */
[----:B------:R-:W-:Y:S01]  /*6790*/  FFMA R5, R81, R82, R5 ;  /* 0x0000005251057223 */ /* 0x000fe20000000005 */
[C---:B------:R-:W-:Y:S01]  /*67a0*/  FMUL R6, R78.reuse, R10 ;  /* 0x0000000a4e067220 */ /* 0x040fe20000400000 */
[----:B------:R-:W-:Y:S01]  /*67b0*/  HADD2.F32 R82, -RZ, R91.H1_H1 ;  /* 0x3000005bff527230 */ /* 0x000fe20000004100 */
[----:B------:R-:W-:Y:S01]  /*67c0*/  F2FP.F16.F32.PACK_AB R93, R7, R3 ;  /* 0x00000003075d723e */ /* 0x000fe200000000ff */
[C---:B------:R-:W-:Y:S01]  /*67d0*/  FMUL R11, R78.reuse, R11 ;  /* 0x0000000b4e0b7220 */ /* 0x040fe20000400000 */
[----:B------:R-:W-:Y:S01]  /*67e0*/  F2FP.F16.F32.PACK_AB R94, R5, R4 ;  /* 0x00000004055e723e */ /* 0x000fe200000000ff */
[C---:B------:R-:W-:Y:S01]  /*67f0*/  FFMA R6, R81.reuse, R83, R6 ;  /* 0x0000005351067223 */ /* 0x040fe20000000006 */
[C---:B------:R-:W-:Y:S01]  /*6800*/  FMUL R8, R78.reuse, R12 ;  /* 0x0000000c4e087220 */ /* 0x040fe20000400000 */
[----:B------:R-:W-:Y:S01]  /*6810*/  FFMA R11, R81, R82, R11 ;  /* 0x00000052510b7223 */ /* 0x000fe2000000000b */
[--C-:B------:R-:W-:Y:S02]  /*6820*/  HADD2.F32 R82, -RZ, R96.reuse.H0_H0 ;  /* 0x20000060ff527230 */ /* 0x100fe40000004100 */
[C---:B------:R-:W-:Y:S01]  /*6830*/  FMUL R9, R78.reuse, R13 ;  /* 0x0000000d4e097220 */ /* 0x040fe20000400000 */
[----:B------:R-:W-:Y:S02]  /*6840*/  HADD2.F32 R84, -RZ, R96.H1_H1 ;  /* 0x30000060ff547230 */ /* 0x000fe40000004100 */
[C---:B------:R-:W-:Y:S01]  /*6850*/  FMUL R10, R78.reuse, R14 ;  /* 0x0000000e4e0a7220 */ /* 0x040fe20000400000 */
[--C-:B------:R-:W-:Y:S01]  /*6860*/  HADD2.F32 R83, -RZ, R97.reuse.H0_H0 ;  /* 0x20000061ff537230 */ /* 0x100fe20000004100 */
[----:B------:R-:W-:Y:S01]  /*6870*/  F2FP.F16.F32.PACK_AB R95, R11, R6 ;  /* 0x000000060b5f723e */ /* 0x000fe200000000ff */
[C---:B------:R-:W-:Y:S01]  /*6880*/  FFMA R8, R81.reuse, R82, R8 ;  /* 0x0000005251087223 */ /* 0x040fe20000000008 */
[----:B------:R-:W-:Y:S02]  /*6890*/  HADD2.F32 R82, -RZ, R97.H1_H1 ;  /* 0x30000061ff527230 */ /* 0x000fe40000004100 */
[C---:B------:R-:W-:Y:S01]  /*68a0*/  FFMA R9, R81.reuse, R84, R9 ;  /* 0x0000005451097223 */ /* 0x040fe20000000009 */
[----:B------:R-:W-:Y:S01]  /*68b0*/  FFMA R10, R81, R83, R10 ;  /* 0x00000053510a7223 */ /* 0x000fe2000000000a */
[----:B------:R1:W-:Y:S01]  /*68c0*/  STS.128 [R178+UR48+0x400], R92 ;  /* 0x0004005cb2007988 */ /* 0x0003e20008000c30 */
[C---:B------:R-:W-:Y:S01]  /*68d0*/  FMUL R15, R78.reuse, R15 ;  /* 0x0000000f4e0f7220 */ /* 0x040fe20000400000 */
[--C-:B------:R-:W-:Y:S01]  /*68e0*/  HADD2.F32 R83, -RZ, R98.reuse.H0_H0 ;  /* 0x20000062ff537230 */ /* 0x100fe20000004100 */
[----:B------:R-:W-:Y:S01]  /*68f0*/  F2FP.F16.F32.PACK_AB R116, R9, R8 ;  /* 0x000000080974723e */ /* 0x000fe200000000ff */
[----:B------:R-:W-:Y:S02]  /*6900*/  HADD2.F32 R84, -RZ, R98.H1_H1 ;  /* 0x30000062ff547230 */ /* 0x000fe40000004100 */
[----:B------:R-:W-:Y:S01]  /*6910*/  FFMA R15, R81, R82, R15 ;  /* 0x00000052510f7223 */ /* 0x000fe2000000000f */
[C---:B------:R-:W-:Y:S01]  /*6920*/  FMUL R12, R78.reuse, R16 ;  /* 0x000000104e0c7220 */ /* 0x040fe20000400000 */
[C---:B------:R-:W-:Y:S01]  /*6930*/  FMUL R13, R78.reuse, R17 ;  /* 0x000000114e0d7220 */ /* 0x040fe20000400000 */
[--C-:B------:R-:W-:Y:S02]  /*6940*/  HADD2.F32 R82, -RZ, R99.reuse.H0_H0 ;  /* 0x20000063ff527230 */ /* 0x100fe40000004100 */
[C---:B------:R-:W-:Y:S01]  /*6950*/  FMUL R14, R78.reuse, R18 ;  /* 0x000000124e0e7220 */ /* 0x040fe20000400000 */
[----:B------:R-:W-:Y:S01]  /*6960*/  F2FP.F16.F32.PACK_AB R117, R15, R10 ;  /* 0x0000000a0f75723e */ /* 0x000fe200000000ff */
[C---:B------:R-:W-:Y:S01]  /*6970*/  FFMA R12, R81.reuse, R83, R12 ;  /* 0x00000053510c7223 */ /* 0x040fe2000000000c */
[C---:B------:R-:W-:Y:S01]  /*6980*/  FFMA R13, R81.reuse, R84, R13 ;  /* 0x00000054510d7223 */ /* 0x040fe2000000000d */
[----:B------:R-:W-:Y:S01]  /*6990*/  FFMA R14, R81, R82, R14 ;  /* 0x00000052510e7223 */ /* 0x000fe2000000000e */
[----:B------:R-:W-:Y:S02]  /*69a0*/  HADD2.F32 R84, -RZ, R99.H1_H1 ;  /* 0x30000063ff547230 */ /* 0x000fe40000004100 */
[C---:B------:R-:W-:Y:S01]  /*69b0*/  FMUL R19, R78.reuse, R19 ;  /* 0x000000134e137220 */ /* 0x040fe20000400000 */
[--C-:B------:R-:W-:Y:S01]  /*69c0*/  HADD2.F32 R82, -RZ, R104.reuse.H0_H0 ;  /* 0x20000068ff527230 */ /* 0x100fe20000004100 */
[----:B------:R-:W-:Y:S01]  /*69d0*/  F2FP.F16.F32.PACK_AB R118, R13, R12 ;  /* 0x0000000c0d76723e */ /* 0x000fe200000000ff */
[C---:B------:R-:W-:Y:S01]  /*69e0*/  FMUL R16, R78.reuse, R20 ;  /* 0x000000144e107220 */ /* 0x040fe20000400000 */
[C---:B------:R-:W-:Y:S01]  /*69f0*/  FFMA R19, R81.reuse, R84, R19 ;  /* 0x0000005451137223 */ /* 0x040fe20000000013 */
[----:B------:R-:W-:Y:S02]  /*6a00*/  HADD2.F32 R84, -RZ, R104.H1_H1 ;  /* 0x30000068ff547230 */ /* 0x000fe40000004100 */
[C---:B------:R-:W-:Y:S01]  /*6a10*/  FMUL R17, R78.reuse, R21 ;  /* 0x000000154e117220 */ /* 0x040fe20000400000 */
[----:B------:R-:W-:Y:S01]  /*6a20*/  FFMA R16, R81, R82, R16 ;  /* 0x0000005251107223 */ /* 0x000fe20000000010 */
[--C-:B------:R-:W-:Y:S01]  /*6a30*/  HADD2.F32 R82, -RZ, R105.reuse.H0_H0 ;  /* 0x20000069ff527230 */ /* 0x100fe20000004100 */
[----:B------:R-:W-:Y:S01]  /*6a40*/  F2FP.F16.F32.PACK_AB R119, R19, R14 ;  /* 0x0000000e1377723e */ /* 0x000fe200000000ff */
[----:B------:R-:W-:Y:S01]  /*6a50*/  FFMA R17, R81, R84, R17 ;  /* 0x0000005451117223 */ /* 0x000fe20000000011 */
[C---:B------:R-:W-:Y:S01]  /*6a60*/  FMUL R18, R78.reuse, R22 ;  /* 0x000000164e127220 */ /* 0x040fe20000400000 */
[C---:B------:R-:W-:Y:S01]  /*6a70*/  FMUL R23, R78.reuse, R23 ;  /* 0x000000174e177220 */ /* 0x040fe20000400000 */
[--C-:B------:R-:W-:Y:S01]  /*6a80*/  HADD2.F32 R83, -RZ, R106.reuse.H0_H0 ;  /* 0x2000006aff537230 */ /* 0x100fe20000004100 */
[----:B------:R2:W-:Y:S01]  /*6a90*/  STS.128 [R180+0x400], R116 ;  /* 0x00040074b4007388 */ /* 0x0005e20000000c00 */
[----:B------:R-:W-:Y:S01]  /*6aa0*/  F2FP.F16.F32.PACK_AB R124, R17, R16 ;  /* 0x00000010117c723e */ /* 0x000fe200000000ff */
[C---:B------:R-:W-:Y:S01]  /*6ab0*/  FFMA R18, R81.reuse, R82, R18 ;  /* 0x0000005251127223 */ /* 0x040fe20000000012 */
[----:B------:R-:W-:Y:S02]  /*6ac0*/  HADD2.F32 R82, -RZ, R105.H1_H1 ;  /* 0x30000069ff527230 */ /* 0x000fe40000004100 */
[C---:B------:R-:W-:Y:S01]  /*6ad0*/  FMUL R20, R78.reuse, R24 ;  /* 0x000000184e147220 */ /* 0x040fe20000400000 */
[----:B------:R-:W-:Y:S02]  /*6ae0*/  HADD2.F32 R84, -RZ, R106.H1_H1 ;  /* 0x3000006aff547230 */ /* 0x000fe40000004100 */
[C---:B------:R-:W-:Y:S01]  /*6af0*/  FMUL R21, R78.reuse, R25 ;  /* 0x000000194e157220 */ /* 0x040fe20000400000 */
[C---:B------:R-:W-:Y:S01]  /*6b00*/  FMUL R22, R78.reuse, R26 ;  /* 0x0000001a4e167220 */ /* 0x040fe20000400000 */
[C---:B------:R-:W-:Y:S01]  /*6b10*/  FFMA R23, R81.reuse, R82, R23 ;  /* 0x0000005251177223 */ /* 0x040fe20000000017 */
[C---:B------:R-:W-:Y:S01]  /*6b20*/  FFMA R20, R81.reuse, R83, R20 ;  /* 0x0000005351147223 */ /* 0x040fe20000000014 */
[C---:B------:R-:W-:Y:S01]  /*6b30*/  FFMA R21, R81.reuse, R84, R21 ;  /* 0x0000005451157223 */ /* 0x040fe20000000015 */
[----:B------:R-:W-:Y:S01]  /*6b40*/  FFMA R22, R81, R85, R22 ;  /* 0x0000005551167223 */ /* 0x000fe20000000016 */
[C---:B------:R-:W-:Y:S01]  /*6b50*/  FMUL R27, R78.reuse, R27 ;  /* 0x0000001b4e1b7220 */ /* 0x040fe20000400000 */
[--C-:B------:R-:W-:Y:S01]  /*6b60*/  HADD2.F32 R82, -RZ, R112.reuse.H0_H0 ;  /* 0x20000070ff527230 */ /* 0x100fe20000004100 */
[----:B------:R-:W-:Y:S01]  /*6b70*/  F2FP.F16.F32.PACK_AB R125, R23, R18 ;  /* 0x00000012177d723e */ /* 0x000fe200000000ff */
[C---:B------:R-:W-:Y:S01]  /*6b80*/  FMUL R24, R78.reuse, R28 ;  /* 0x0000001c4e187220 */ /* 0x040fe20000400000 */
[----:B------:R-:W-:Y:S01]  /*6b90*/  F2FP.F16.F32.PACK_AB R126, R21, R20 ;  /* 0x00000014157e723e */ /* 0x000fe200000000ff */
[C---:B------:R-:W-:Y:S01]  /*6ba0*/  FFMA R27, R81.reuse, R86, R27 ;  /* 0x00000056511b7223 */ /* 0x040fe2000000001b */
[----:B------:R-:W-:Y:S02]  /*6bb0*/  HADD2.F32 R84, -RZ, R112.H1_H1 ;  /* 0x30000070ff547230 */ /* 0x000fe40000004100 */
[----:B------:R-:W-:Y:S01]  /*6bc0*/  FFMA R24, R81, R82, R24 ;  /* 0x0000005251187223 */ /* 0x000fe20000000018 */
[C---:B------:R-:W-:Y:S01]  /*6bd0*/  FMUL R25, R78.reuse, R29 ;  /* 0x0000001d4e197220 */ /* 0x040fe20000400000 */
[--C-:B------:R-:W-:Y:S01]  /*6be0*/  HADD2.F32 R83, -RZ, R113.reuse.H0_H0 ;  /* 0x20000071ff537230 */ /* 0x100fe20000004100 */
[----:B------:R-:W-:Y:S01]  /*6bf0*/  F2FP.F16.F32.PACK_AB R127, R27, R22 ;  /* 0x000000161b7f723e */ /* 0x000fe200000000ff */
[C---:B------:R-:W-:Y:S01]  /*6c00*/  FMUL R26, R78.reuse, R30 ;  /* 0x0000001e4e1a7220 */ /* 0x040fe20000400000 */
[----:B------:R-:W-:Y:S02]  /*6c10*/  HADD2.F32 R82, -RZ, R113.H1_H1 ;  /* 0x30000071ff527230 */ /* 0x000fe40000004100 */
[C---:B------:R-:W-:Y:S01]  /*6c20*/  FFMA R25, R81.reuse, R84, R25 ;  /* 0x0000005451197223 */ /* 0x040fe20000000019 */
[C---:B------:R-:W-:Y:S01]  /*6c30*/  FMUL R31, R78.reuse, R31 ;  /* 0x0000001f4e1f7220 */ /* 0x040fe20000400000 */
[----:B------:R3:W-:Y:S01]  /*6c40*/  STS.128 [R177+0x400], R124 ;  /* 0x0004007cb1007388 */ /* 0x0007e20000000c00 */
[----:B------:R-:W-:Y:S01]  /*6c50*/  FFMA R26, R81, R83, R26 ;  /* 0x00000053511a7223 */ /* 0x000fe2000000001a */
[--C-:B------:R-:W-:Y:S01]  /*6c60*/  HADD2.F32 R83, -RZ, R114.reuse.H0_H0 ;  /* 0x20000072ff537230 */ /* 0x100fe20000004100 */
[----:B-1----:R-:W-:Y:S01]  /*6c70*/  F2FP.F16.F32.PACK_AB R92, R25, R24 ;  /* 0x00000018195c723e */ /* 0x002fe200000000ff */
[----:B------:R-:W-:Y:S01]  /*6c80*/  FFMA R31, R81, R82, R31 ;  /* 0x00000052511f7223 */ /* 0x000fe2000000001f */
[C---:B------:R-:W-:Y:S01]  /*6c90*/  FMUL R28, R78.reuse, R32 ;  /* 0x000000204e1c7220 */ /* 0x040fe20000400000 */
[----:B------:R-:W-:Y:S02]  /*6ca0*/  HADD2.F32 R82, -RZ, R114.H1_H1 ;  /* 0x30000072ff527230 */ /* 0x000fe40000004100 */
[C---:B------:R-:W-:Y:S01]  /*6cb0*/  FMUL R29, R78.reuse, R33 ;  /* 0x000000214e1d7220 */ /* 0x040fe20000400000 */
[--C-:B------:R-:W-:Y:S01]  /*6cc0*/  HADD2.F32 R85, -RZ, R115.reuse.H0_H0 ;  /* 0x20000073ff557230 */ /* 0x100fe20000004100 */
[----:B------:R-:W-:Y:S01]  /*6cd0*/  F2FP.F16.F32.PACK_AB R93, R31, R26 ;  /* 0x0000001a1f5d723e */ /* 0x000fe200000000ff */
[C---:B------:R-:W-:Y:S01]  /*6ce0*/  FFMA R28, R81.reuse, R83, R28 ;  /* 0x00000053511c7223 */ /* 0x040fe2000000001c */
        /* <DEDUP_REMOVED lines=16> */
[----:B------:R-:W-:Y:S01]  /*6df0*/  HADD2.F32 R82, -RZ, R121.H1_H1 ;  /* 0x30000079ff527230 */ /* 0x000fe20000004100 */
[----:B------:R1:W-:Y:S01]  /*6e00*/  STS.128 [R181+0x400], R92 ;  /* 0x0004005cb5007388 */ /* 0x0003e20000000c00 */
[C---:B------:R-:W-:Y:S01]  /*6e10*/  FMUL R39, R78.reuse, R39 ;  /* 0x000000274e277220 */ /* 0x040fe20000400000 */
[----:B--2---:R-:W-:Y:S01]  /*6e20*/  F2FP.F16.F32.PACK_AB R116, R33, R32 ;  /* 0x000000202174723e */ /* 0x004fe200000000ff */
[C---:B------:R-:W-:Y:S01]  /*6e30*/  FFMA R34, R81.reuse, R83, R34 ;  /* 0x0000005351227223 */ /* 0x040fe20000000022 */
[--C-:B------:R-:W-:Y:S02]  /*6e40*/  HADD2.F32 R83, -RZ, R122.reuse.H0_H0 ;  /* 0x2000007aff537230 */ /* 0x100fe40000004100 */
        /* <DEDUP_REMOVED lines=26> */
[----:B---3--:R-:W-:Y:S01]  /*6ff0*/  F2FP.F16.F32.PACK_AB R124, R41, R40 ;  /* 0x00000028297c723e */ /* 0x008fe200000000ff */
        /* <DEDUP_REMOVED lines=9> */
[C---:B------:R-:W-:Y:S01]  /*7090*/  FFMA R45, R81.reuse, R84, R45 ;  /* 0x00000054512d7223 */ /* 0x040fe2000000002d */
[C---:B------:R-:W-:Y:S01]  /*70a0*/  FMUL R46, R78.reuse, R50 ;  /* 0x000000324e2e7220 */ /* 0x040fe20000400000 */
[----:B------:R-:W-:Y:S02]  /*70b0*/  HADD2.F32 R82, -RZ, R131.H1_H1 ;  /* 0x30000083ff527230 */ /* 0x000fe40000004100 */
[C---:B------:R-:W-:Y:S01]  /*70c0*/  FMUL R51, R78.reuse, R51 ;  /* 0x000000334e337220 */ /* 0x040fe20000400000 */
[C---:B------:R-:W-:Y:S01]  /*70d0*/  FMUL R48, R78.reuse, R52 ;  /* 0x000000344e307220 */ /* 0x040fe20000400000 */
[C---:B------:R-:W-:Y:S01]  /*70e0*/  FFMA R46, R81.reuse, R83, R46 ;  /* 0x00000053512e7223 */ /* 0x040fe2000000002e */
[--C-:B------:R-:W-:Y:S02]  /*70f0*/  HADD2.F32 R83, -RZ, R136.reuse.H0_H0 ;  /* 0x20000088ff537230 */ /* 0x100fe40000004100 */
[C---:B------:R-:W-:Y:S01]  /*7100*/  FFMA R51, R81.reuse, R82, R51 ;  /* 0x0000005251337223 */ /* 0x040fe20000000033 */
[----:B------:R-:W-:Y:S02]  /*7110*/  HADD2.F32 R84, -RZ, R136.H1_H1 ;  /* 0x30000088ff547230 */ /* 0x000fe40000004100 */
[C---:B------:R-:W-:Y:S01]  /*7120*/  FMUL R49, R78.reuse, R53 ;  /* 0x000000354e317220 */ /* 0x040fe20000400000 */
[--C-:B------:R-:W-:Y:S02]  /*7130*/  HADD2.F32 R85, -RZ, R137.reuse.H0_H0 ;  /* 0x20000089ff557230 */ /* 0x100fe40000004100 */
[C---:B------:R-:W-:Y:S01]  /*7140*/  FMUL R50, R78.reuse, R54 ;  /* 0x000000364e327220 */ /* 0x040fe20000400000 */
[----:B------:R-:W-:Y:S02]  /*7150*/  HADD2.F32 R82, -RZ, R137.H1_H1 ;  /* 0x30000089ff527230 */ /* 0x000fe40000004100 */
[C---:B------:R-:W-:Y:S01]  /*7160*/  FMUL R55, R78.reuse, R55 ;  /* 0x000000374e377220 */ /* 0x040fe20000400000 */
[C---:B------:R-:W-:Y:S01]  /*7170*/  FFMA R48, R81.reuse, R83, R48 ;  /* 0x0000005351307223 */ /* 0x040fe20000000030 */
[C---:B------:R-:W-:Y:S01]  /*7180*/  FFMA R49, R81.reuse, R84, R49 ;  /* 0x0000005451317223 */ /* 0x040fe20000000031 */
[C---:B------:R-:W-:Y:S01]  /*7190*/  FFMA R50, R81.reuse, R85, R50 ;  /* 0x0000005551327223 */ /* 0x040fe20000000032 */
[C---:B------:R-:W-:Y:S01]  /*71a0*/  FFMA R55, R81.reuse, R82, R55 ;  /* 0x0000005251377223 */ /* 0x040fe20000000037 */
[--C-:B------:R-:W-:Y:S02]  /*71b0*/  HADD2.F32 R83, -RZ, R138.reuse.H0_H0 ;  /* 0x2000008aff537230 */ /* 0x100fe40000004100 */
[C---:B------:R-:W-:Y:S01]  /*71c0*/  FMUL R52, R78.reuse, R56 ;  /* 0x000000384e347220 */ /* 0x040fe20000400000 */
        /* <DEDUP_REMOVED lines=9> */
[----:B------:R-:W-:Y:S01]  /*7260*/  FFMA R59, R81, R84, R59 ;  /* 0x00000054513b7223 */ /* 0x000fe2000000003b */
[--C-:B------:R-:W-:Y:S02]  /*7270*/  HADD2.F32 R82, -RZ, R144.reuse.H0_H0 ;  /* 0x20000090ff527230 */ /* 0x100fe40000004100 */
[C---:B------:R-:W-:Y:S01]  /*7280*/  FMUL R56, R78.reuse, R60 ;  /* 0x0000003c4e387220 */ /* 0x040fe20000400000 */
[----:B------:R-:W-:Y:S02]  /*7290*/  HADD2.F32 R84, -RZ, R144.H1_H1 ;  /* 0x30000090ff547230 */ /* 0x000fe40000004100 */
[C---:B------:R-:W-:Y:S01]  /*72a0*/  FMUL R57, R78.reuse, R61 ;  /* 0x0000003d4e397220 */ /* 0x040fe20000400000 */
[--C-:B------:R-:W-:Y:S02]  /*72b0*/  HADD2.F32 R83, -RZ, R145.reuse.H0_H0 ;  /* 0x20000091ff537230 */ /* 0x100fe40000004100 */
[C---:B------:R-:W-:Y:S01]  /*72c0*/  FMUL R58, R78.reuse, R62 ;  /* 0x0000003e4e3a7220 */ /* 0x040fe20000400000 */
[----:B------:R-:W-:Y:S01]  /*72d0*/  F2FP.F16.F32.PACK_AB R126, R45, R44 ;  /* 0x0000002c2d7e723e */ /* 0x000fe200000000ff */
[----:B------:R-:W-:Y:S01]  /*72e0*/  FFMA R56, R81, R82, R56 ;  /* 0x0000005251387223 */ /* 0x000fe20000000038 */
[----:B------:R-:W-:Y:S01]  /*72f0*/  F2FP.F16.F32.PACK_AB R127, R51, R46 ;  /* 0x0000002e337f723e */ /* 0x000fe200000000ff */
[C---:B------:R-:W-:Y:S01]  /*7300*/  FFMA R57, R81.reuse, R84, R57 ;  /* 0x0000005451397223 */ /* 0x040fe20000000039 */
[C---:B------:R-:W-:Y:S01]  /*7310*/  FFMA R58, R81.reuse, R83, R58 ;  /* 0x00000053513a7223 */ /* 0x040fe2000000003a */
[----:B------:R-:W-:Y:S02]  /*7320*/  HADD2.F32 R82, -RZ, R145.H1_H1 ;  /* 0x30000091ff527230 */ /* 0x000fe40000004100 */
[C---:B------:R-:W-:Y:S01]  /*7330*/  FMUL R63, R78.reuse, R63 ;  /* 0x0000003f4e3f7220 */ /* 0x040fe20000400000 */
[----:B------:R1:W-:Y:S01]  /*7340*/  STS.128 [R183+0x400], R124 ;  /* 0x0004007cb7007388 */ /* 0x0003e20000000c00 */
[--C-:B------:R-:W-:Y:S02]  /*7350*/  HADD2.F32 R83, -RZ, R146.reuse.H0_H0 ;  /* 0x20000092ff537230 */ /* 0x100fe40000004100 */
[C---:B------:R-:W-:Y:S01]  /*7360*/  FMUL R60, R78.reuse, R64 ;  /* 0x000000404e3c7220 */ /* 0x040fe20000400000 */
[----:B------:R-:W-:Y:S02]  /*7370*/  HADD2.F32 R84, -RZ, R146.H1_H1 ;  /* 0x30000092ff547230 */ /* 0x000fe40000004100 */
[C---:B------:R-:W-:Y:S01]  /*7380*/  FMUL R61, R78.reuse, R65 ;  /* 0x000000414e3d7220 */ /* 0x040fe20000400000 */
[--C-:B------:R-:W-:Y:S02]  /*7390*/  HADD2.F32 R85, -RZ, R147.reuse.H0_H0 ;  /* 0x20000093ff557230 */ /* 0x100fe40000004100 */
[C---:B------:R-:W-:Y:S01]  /*73a0*/  FMUL R62, R78.reuse, R66 ;  /* 0x000000424e3e7220 */ /* 0x040fe20000400000 */
[----:B------:R-:W-:Y:S02]  /*73b0*/  HADD2.F32 R86, -RZ, R147.H1_H1 ;  /* 0x30000093ff567230 */ /* 0x000fe40000004100 */
[----:B------:R-:W-:Y:S01]  /*73c0*/  FFMA R63, R81, R82, R63 ;  /* 0x00000052513f7223 */ /* 0x000fe2000000003f */
[----:B------:R-:W-:Y:S01]  /*73d0*/  FMUL R67, R78, R67 ;  /* 0x000000434e437220 */ /* 0x000fe20000400000 */
[----:B------:R-:W-:Y:S01]  /*73e0*/  F2FP.F16.F32.PACK_AB R132, R49, R48 ;  /* 0x000000303184723e */ /* 0x000fe200000000ff */
[----:B------:R-:W-:Y:S01]  /*73f0*/  FFMA R60, R81, R83, R60 ;  /* 0x00000053513c7223 */ /* 0x000fe2000000003c */
[----:B------:R-:W-:Y:S01]  /*7400*/  F2FP.F16.F32.PACK_AB R133, R55, R50 ;  /* 0x000000323785723e */ /* 0x000fe200000000ff */
[----:B------:R-:W-:Y:S01]  /*7410*/  FFMA R61, R81, R84, R61 ;  /* 0x00000054513d7223 */ /* 0x000fe2000000003d */
[----:B------:R-:W-:Y:S01]  /*7420*/  F2FP.F16.F32.PACK_AB R134, R53, R52 ;  /* 0x000000343586723e */ /* 0x000fe200000000ff */
[----:B------:R-:W-:Y:S01]  /*7430*/  FFMA R62, R81, R85, R62 ;  /* 0x00000055513e7223 */ /* 0x000fe2000000003e */
[----:B------:R-:W-:Y:S01]  /*7440*/  F2FP.F16.F32.PACK_AB R135, R59, R54 ;  /* 0x000000363b87723e */ /* 0x000fe200000000ff */
[----:B------:R-:W-:Y:S01]  /*7450*/  FFMA R67, R81, R86, R67 ;  /* 0x0000005651437223 */ /* 0x000fe20000000043 */
[----:B------:R-:W-:Y:S02]  /*7460*/  F2FP.F16.F32.PACK_AB R140, R57, R56 ;  /* 0x00000038398c723e */ /* 0x000fe400000000ff */
[----:B------:R-:W-:Y:S01]  /*7470*/  F2FP.F16.F32.PACK_AB R141, R63, R58 ;  /* 0x0000003a3f8d723e */ /* 0x000fe200000000ff */
[----:B------:R1:W-:Y:S01]  /*7480*/  STS.128 [R174+0x400], R132 ;  /* 0x00040084ae007388 */ /* 0x0003e20000000c00 */
[----:B------:R-:W-:Y:S02]  /*7490*/  F2FP.F16.F32.PACK_AB R142, R61, R60 ;  /* 0x0000003c3d8e723e */ /* 0x000fe400000000ff */
[----:B------:R-:W-:Y:S05]  /*74a0*/  F2FP.F16.F32.PACK_AB R143, R67, R62 ;  /* 0x0000003e438f723e */ /* 0x000fea00000000ff */
[----:B------:R1:W-:Y:S01]  /*74b0*/  STS.128 [R182+0x400], R140 ;  /* 0x0004008cb6007388 */ /* 0x0003e20000000c00 */
[----:B------:R-:W-:Y:S01]  /*74c0*/  @!PT LDS RZ, [RZ] ;  /* 0x00000000fffff984 */ /* 0x000fe20000000800 */
[----:B------:R-:W-:Y:S01]  /*74d0*/  @!PT LDS RZ, [RZ] ;  /* 0x00000000fffff984 */ /* 0x000fe20000000800 */
[----:B------:R-:W-:Y:S01]  /*74e0*/  @!PT LDS RZ, [RZ] ;  /* 0x00000000fffff984 */ /* 0x000fe20000000800 */
[----:B------:R-:W-:Y:S01]  /*74f0*/  @!PT LDS RZ, [RZ] ;  /* 0x00000000fffff984 */ /* 0x000fe20000000800 */
[----:B------:R2:W-:Y:S07]  /*7500*/  MEMBAR.ALL.CTA ;  /* 0x0000000000007992 */ /* 0x0005ee0000008000 */
[----:B--2---:R-:W2:Y:S02]  /*7510*/  FENCE.VIEW.ASYNC.S ;  /* 0x00000000000073c6 */ /* 0x004ea40000000000 */
[----:B--2---:R-:W-:Y:S06]  /*7520*/  BAR.SYNC.DEFER_BLOCKING 0x1, 0x80 ;  /* 0x0042000000007b1d */ /* 0x004fec0000010000 */
[----:B------:R-:W-:Y:S05]  /*7530*/  @P0 BRA `(.L_x_113) ;  /* 0x0000000000280947 */ /* 0x000fea0003800000 */
[----:B------:R-:W-:Y:S02]  /*7540*/  UIADD3 UR4, UPT, UPT, UR48, 0x400, URZ ;  /* 0x0000040030047890 */ /* 0x000fe4000fffe0ff */
[----:B------:R-:W-:Y:S01]  /*7550*/  UIADD3 UR6, UP0, UPT, UR52, 0x680, URZ ;  /* 0x0000068034067890 */ /* 0x000fe2000ff1e0ff */
[----:B------:R-:W-:Y:S03]  /*7560*/  UMOV UR43, UR36 ;  /* 0x00000024002b7c82 */ /* 0x000fe60008000000 */
[----:B------:R-:W-:Y:S01]  /*7570*/  MOV R163, UR4 ;  /* 0x0000000400a37c02 */ /* 0x000fe20008000f00 */
[----:B------:R-:W-:Y:S03]  /*7580*/  UIADD3.X UR7, UPT, UPT, URZ, UR53, URZ, UP0, !UPT ;  /* 0x00000035ff077290 */ /* 0x000fe600087fe4ff */
[----:B------:R-:W-:Y:S11]  /*7590*/  R2UR UR40, R163 ;  /* 0x00000000a32872ca */ /* 0x000ff600000e0000 */
[----:B------:R-:W-:Y:S02]  /*75a0*/  @!UPT UIADD3 URZ, UPT, UPT, URZ, URZ, URZ ;  /* 0x000000fffffff290 */ /* 0x000fe4000fffe0ff */
[----:B------:R2:W-:Y:S01]  /*75b0*/  UTMASTG.3D [UR40], [UR6] ;  /* 0x00000028060073b5 */ /* 0x0005e20008010000 */
[----:B------:R0:W-:Y:S01]  /*75c0*/  UTMACMDFLUSH ;  /* 0x00000000000079b7 */ /* 0x0001e20000000000 */
[----:B--2---:R-:W-:Y:S04]  /*75d0*/  DEPBAR.LE SB0, 0x1 ;  /* 0x000080400000791a */ /* 0x004fe80000000000 */
.L_x_113:
[----:B------:R-:W-:Y:S05]  /*75e0*/  BSYNC.RECONVERGENT B0 ;  /* 0x0000000000007941 */ /* 0x000fea0003800200 */
.L_x_112:
[----:B------:R-:W-:Y:S01]  /*75f0*/  BAR.SYNC.DEFER_BLOCKING 0x1, 0x80 ;  /* 0x0042000000007b1d */ /* 0x000fe20000010000 */
[----:B------:R-:W-:Y:S01]  /*7600*/  ISETP.NE.AND P1, PT, R176, RZ, PT ;  /* 0x000000ffb000720c */ /* 0x000fe20003f25270 */
[----:B------:R-:W-:Y:S01]  /*7610*/  UISETP.NE.AND UP0, UPT, UR49, URZ, UPT ;  /* 0x000000ff3100728c */ /* 0x000fe2000bf05270 */
[----:B------:R-:W-:Y:S11]  /*7620*/  LEA R3, R87, UR48, 0x3 ;  /* 0x0000003057037c11 */ /* 0x000ff6000f8e18ff */
[----:B------:R-:W-:Y:S01]  /*7630*/  @P1 SHF.L.U32 R2, R167, 0x1f, RZ ;  /* 0x0000001fa7021819 */ /* 0x000fe200000006ff */
[----:B------:R-:W-:Y:S06]  /*7640*/  BRA.U !UP0, `(.L_x_114) ;  /* 0x0000000108247547 */ /* 0x000fec000b800000 */
[----:B------:R-:W-:Y:S01]  /*7650*/  IMAD.U32 R5, RZ, RZ, UR51 ;  /* 0x00000033ff057e24 */ /* 0x000fe2000f8e00ff */
[----:B------:R-:W-:Y:S01]  /*7660*/  MOV R0, UR37 ;  /* 0x0000002500007c02 */ /* 0x000fe20008000f00 */
[----:B------:R-:W-:Y:S03]  /*7670*/  UIADD3 UR51, UPT, UPT, UR51, 0x1, URZ ;  /* 0x0000000133337890 */ /* 0x000fe6000fffe0ff */
[----:B------:R-:W-:Y:S01]  /*7680*/  @P1 LEA R5, R5, UR48, 0x3 ;  /* 0x0000003005051c11 */ /* 0x000fe2000f8e18ff */
[----:B------:R-:W-:Y:S04]  /*7690*/  UISETP.NE.AND UP0, UPT, UR51, 0x4, UPT ;  /* 0x000000043300788c */ /* 0x000fe8000bf05270 */
[----:B------:R-:W-:Y:S01]  /*76a0*/  @P1 VIADD R5, R5, 0x40 ;  /* 0x0000004005051836 */ /* 0x000fe20000000000 */
[----:B------:R-:W-:Y:S04]  /*76b0*/  USEL UR51, UR51, URZ, UP0 ;  /* 0x000000ff33337287 */ /* 0x000fe80008000000 */
[----:B------:R-:W-:Y:S04]  /*76c0*/  @P1 PRMT R0, R0, 0x654, R5 ;  /* 0x0000065400001816 */ /* 0x000fe80000000005 */
[----:B------:R2:W-:Y:S04]  /*76d0*/  @P1 SYNCS.ARRIVE.TRANS64.RED.A1T0 RZ, [R0+URZ], RZ ;  /* 0x000000ff00ff19a7 */ /* 0x0005e800081004ff */
.L_x_114:
[----:B------:R-:W3:Y:S01]  /*76e0*/  @P1 SYNCS.PHASECHK.TRANS64.TRYWAIT P0, [R3+URZ+0x20], R2 ;  /* 0x00002002030015a7 */ /* 0x000ee200080011ff */
[----:B------:R-:W-:Y:S01]  /*76f0*/  BSSY B1, `(.L_x_115) ;  /* 0x000001f000017945 */ /* 0x000fe20003800000 */
[----:B---3--:R-:W-:Y:S03]  /*7700*/  @P1 SEL R101, RZ, 0x1, !P0 ;  /* 0x00000001ff651807 */ /* 0x008fe60004000000 */
[----:B------:R-:W-:Y:S05]  /*7710*/  @!P1 BRA `(.L_x_116) ;  /* 0x0000000000709947 */ /* 0x000fea0003800000 */
[----:B------:R-:W-:Y:S01]  /*7720*/  ISETP.NE.AND P1, PT, R103, RZ, PT ;  /* 0x000000ff6700720c */ /* 0x000fe20003f25270 */
[----:B------:R-:W-:Y:S01]  /*7730*/  BSSY B0, `(.L_x_117) ;  /* 0x000000b000007945 */ /* 0x000fe20003800000 */
[----:B------:R-:W-:Y:S11]  /*7740*/  ISETP.NE.AND P0, PT, R101, RZ, PT ;  /* 0x000000ff6500720c */ /* 0x000ff60003f05270 */
[----:B------:R-:W-:Y:S05]  /*7750*/  @P1 IMAD R4, R87, 0x4000, R178 ;  /* 0x0000400057041824 */ /* 0x000fea00078e02b2 */
[----:B------:R-:W-:Y:S04]  /*7760*/  @P1 IADD3 R9, PT, PT, R4, UR48, RZ ;  /* 0x0000003004091c10 */ /* 0x000fe8000fffe0ff */
[----:B------:R-:W-:Y:S01]  /*7770*/  @P1 IADD3 R7, PT, PT, R102, R9, RZ ;  /* 0x0000000966071210 */ /* 0x000fe20007ffe0ff */
[--C-:B------:R-:W-:Y:S02]  /*7780*/  @P1 IMAD.IADD R5, R100, 0x1, R9.reuse ;  /* 0x0000000164051824 */ /* 0x100fe400078e0209 */
[----:B------:R-:W-:Y:S01]  /*7790*/  @P1 IMAD.IADD R2, R108, 0x1, R9 ;  /* 0x000000016c021824 */ /* 0x000fe200078e0209 */
[----:B------:R-:W-:Y:S06]  /*77a0*/  @P0 BRA `(.L_x_118) ;  /* 0x00000000000c0947 */ /* 0x000fec0003800000 */
[----:B--2---:R-:W-:Y:S04]  /*77b0*/  SHF.L.U32 R0, R167, 0x1f, RZ ;  /* 0x0000001fa7007819 */ /* 0x004fe800000006ff */
[----:B------:R-:W2:Y:S02]  /*77c0*/  SYNCS.PHASECHK.TRANS64.TRYWAIT P0, [R3+URZ+0x20], R0 ;  /* 0x00002000030075a7 */ /* 0x000ea400080011ff */
[----:B--2---:R-:W-:Y:S05]  /*77d0*/  @!P0 BRA `(.L_x_119) ;  /* 0x0000004800288947 */ /* 0x004fea0003800000 */
.L_x_118:
[----:B------:R-:W-:Y:S05]  /*77e0*/  BSYNC B0 ;  /* 0x0000000000007941 */ /* 0x000fea0003800000 */
.L_x_117:
[----:B------:R-:W-:Y:S01]  /*77f0*/  ISETP.NE.AND P0, PT, R103, RZ, PT ;  /* 0x000000ff6700720c */ /* 0x000fe20003f05270 */
[----:B------:R-:W-:Y:S11]  /*7800*/  VIADD R87, R87, 0x1 ;  /* 0x0000000157577836 */ /* 0x000ff60000000000 */
[----:B------:R-:W-:Y:S01]  /*7810*/  @!UPT UIADD3 URZ, UPT, UPT, URZ, URZ, URZ ;  /* 0x000000fffffff290 */ /* 0x000fe2000fffe0ff */
[----:B------:R3:W4:Y:S01]  /*7820*/  @P0 LDS.128 R88, [R4+UR48+0x400] ;  /* 0x0004003004580984 */ /* 0x0007220008000c00 */
[--C-:B--2---:R-:W-:Y:S01]  /*7830*/  @P0 IMAD.IADD R3, R102, 0x1, R5.reuse ;  /* 0x0000000166030824 */ /* 0x104fe200078e0205 */
[C---:B------:R-:W-:Y:S01]  /*7840*/  @P0 IADD3 R0, PT, PT, R108.reuse, R7, RZ ;  /* 0x000000076c000210 */ /* 0x040fe20007ffe0ff */
[C---:B------:R-:W-:Y:S01]  /*7850*/  @P0 IMAD.IADD R6, R108.reuse, 0x1, R5 ;  /* 0x000000016c060824 */ /* 0x040fe200078e0205 */
[----:B------:R3:W2:Y:S02]  /*7860*/  @P0 LDS.128 R96, [R2+0x400] ;  /* 0x0004000002600984 */ /* 0x0006a40000000c00 */
[----:B------:R-:W-:Y:S02]  /*7870*/  @P0 IADD3 R8, PT, PT, R108, R3, RZ ;  /* 0x000000036c080210 */ /* 0x000fe40007ffe0ff */
[----:B------:R3:W1:Y:S04]  /*7880*/  @P0 LDS.128 R104, [R7+0x400] ;  /* 0x0004000007680984 */ /* 0x0006680000000c00 */
[----:B------:R3:W1:Y:S04]  /*7890*/  @P0 LDS.128 R112, [R0+0x400] ;  /* 0x0004000000700984 */ /* 0x0006680000000c00 */
[----:B------:R3:W1:Y:S04]  /*78a0*/  @P0 LDS.128 R120, [R5+0x400] ;  /* 0x0004000005780984 */ /* 0x0006680000000c00 */
[----:B------:R3:W1:Y:S04]  /*78b0*/  @P0 LDS.128 R128, [R6+0x400] ;  /* 0x0004000006800984 */ /* 0x0006680000000c00 */
[----:B------:R3:W1:Y:S04]  /*78c0*/  @P0 LDS.128 R136, [R3+0x400] ;  /* 0x0004000003880984 */ /* 0x0006680000000c00 */
[----:B------:R3:W1:Y:S02]  /*78d0*/  @P0 LDS.128 R144, [R8+0x400] ;  /* 0x0004000008900984 */ /* 0x0006640000000c00 */
.L_x_116:
[----:B------:R-:W-:Y:S05]  /*78e0*/  BSYNC B1 ;  /* 0x0000000000017941 */ /* 0x000fea0003800000 */
.L_x_115:
[----:B---3--:R-:W-:Y:S05]  /*78f0*/  VIADD R3, R80, 0x40 ;  /* 0x0000004050037836 */ /* 0x008fea0000000000 */
[----:B------:R-:W-:Y:S04]  /*7900*/  SHF.R.U32.HI R3, RZ, 0x15, R3 ;  /* 0x00000015ff037819 */ /* 0x000fe80000011603 */
[----:B------:R-:W-:Y:S11]  /*7910*/  LOP3.LUT P0, RZ, R3, 0x3, R162, 0x48, !PT ;  /* 0x0000000303ff7812 */ /* 0x000ff600078048a2 */
[----:B------:R-:W-:Y:S02]  /*7920*/  @!UPT UIADD3 URZ, UPT, UPT, URZ, URZ, URZ ;  /* 0x000000fffffff290 */ /* 0x000fe4000fffe0ff */
[----:B------:R-:W-:Y:S05]  /*7930*/  @!P0 BRA `(.L_x_120) ;  /* 0x0000000000408947 */ /* 0x000fea0003800000 */
[----:B------:R-:W3:Y:S01]  /*7940*/  LDCU.64 UR8, c[0x4][0x70] ;  /* 0x01000e00ff0877ac */ /* 0x000ee20008000a00 */
[----:B------:R-:W-:Y:S01]  /*7950*/  MOV R3, 0x0 ;  /* 0x0000000000037802 */ /* 0x000fe20000000f00 */
[----:B------:R-:W-:Y:S02]  /*7960*/  HFMA2 R12, -RZ, RZ, 0, 5.9604644775390625e-08 ;  /* 0x00000001ff0c7431 */ /* 0x000fe400000001ff */
[----:B------:R-:W-:Y:S02]  /*7970*/  IMAD.MOV.U32 R8, RZ, RZ, 0x192 ;  /* 0x00000192ff087424 */ /* 0x000fe400078e00ff */
[----:B------:R-:W-:Y:S01]  /*7980*/  IMAD.MOV.U32 R13, RZ, RZ, RZ ;  /* 0x000000ffff0d7224 */ /* 0x000fe200078e00ff */
[----:B------:R-:W5:Y:S01]  /*7990*/  LDCU.64 UR6, c[0x4][0x78] ;  /* 0x01000f00ff0677ac */ /* 0x000f620008000a00 */
[----:B------:R-:W1:Y:S01]  /*79a0*/  LDC.64 R2, c[0x4][R3] ;  /* 0x0100000003027b82 */ /* 0x000e620000000a00 */
[----:B------:R-:W2:Y:S01]  /*79b0*/  LDCU.64 UR4, c[0x4][0x10] ;  /* 0x01000200ff0477ac */ /* 0x000ea20008000a00 */
[----:B---3--:R-:W-:Y:S01]  /*79c0*/  MOV R5, UR9 ;  /* 0x0000000900057c02 */ /* 0x008fe20008000f00 */
[----:B------:R-:W-:Y:S01]  /*79d0*/  IMAD.U32 R4, RZ, RZ, UR8 ;  /* 0x00000008ff047e24 */ /* 0x000fe2000f8e00ff */
[----:B-----5:R-:W-:Y:S01]  /*79e0*/  MOV R7, UR7 ;  /* 0x0000000700077c02 */ /* 0x020fe20008000f00 */
[----:B------:R-:W-:Y:S01]  /*79f0*/  IMAD.U32 R6, RZ, RZ, UR6 ;  /* 0x00000006ff067e24 */ /* 0x000fe2000f8e00ff */
[----:B--2---:R-:W-:Y:S01]  /*7a00*/  MOV R11, UR5 ;  /* 0x00000005000b7c02 */ /* 0x004fe20008000f00 */
[----:B------:R-:W-:Y:S02]  /*7a10*/  IMAD.U32 R10, RZ, RZ, UR4 ;  /* 0x00000004ff0a7e24 */ /* 0x000fe4000f8e00ff */
[----:B------:R-:W-:Y:S07]  /*7a20*/  LEPC R20, `(.L_x_120) ;  /* 0x000000001014794e */ /* 0x000fee0000000000 */
[----:B-1--4-:R-:W-:Y:S05]  /*7a30*/  CALL.ABS.NOINC R2 ;  /* 0x0000000002007343 */ /* 0x012fea0003c00000 */
.L_x_120:
[----:B------:R-:W-:Y:S05]  /*7a40*/  WARPSYNC.ALL ;  /* 0x0000000000007948 */ /* 0x000fea0003800000 */
[----:B------:R-:W-:Y:S01]  /*7a50*/  R2UR UR4, R80 ;  /* 0x00000000500472ca */ /* 0x000fe200000e0000 */
[--C-:B----4-:R-:W-:Y:S01]  /*7a60*/  HADD2.F32 R82, -RZ, R88.reuse.H0_H0 ;  /* 0x20000058ff527230 */ /* 0x110fe20000004100 */
[----:B------:R-:W-:Y:S01]  /*7a70*/  ISETP.NE.AND P6, PT, R176, RZ, PT ;  /* 0x000000ffb000720c */ /* 0x000fe20003fc5270 */
[----:B------:R-:W-:Y:S01]  /*7a80*/  HADD2.F32 R83, -RZ, R88.H1_H1 ;  /* 0x30000058ff537230 */ /* 0x000fe20000004100 */
[----:B--2---:R-:W-:Y:S01]  /*7a90*/  MOV R0, UR51 ;  /* 0x0000003300007c02 */ /* 0x004fe20008000f00 */
[--C-:B------:R-:W-:Y:S01]  /*7aa0*/  HADD2.F32 R84, -RZ, R89.reuse.H0_H0 ;  /* 0x20000059ff547230 */ /* 0x100fe20000004100 */
[----:B------:R-:W-:Y:S01]  /*7ab0*/  MOV R85, UR37 ;  /* 0x0000002500557c02 */ /* 0x000fe20008000f00 */
[----:B------:R-:W-:Y:S01]  /*7ac0*/  HADD2.F32 R86, -RZ, R89.H1_H1 ;  /* 0x30000059ff567230 */ /* 0x000fe20000004100 */
[----:B------:R-:W-:Y:S01]  /*7ad0*/  ISETP.NE.AND P0, PT, R170, RZ, PT ;  /* 0x000000ffaa00720c */ /* 0x000fe20003f05270 */
[----:B------:R-:W-:Y:S04]  /*7ae0*/  BSSY.RECONVERGENT B0, `(.L_x_121) ;  /* 0x00000fc000007945 */ /* 0x000fe80003800200 */
[----:B------:R-:W2:Y:S02]  /*7af0*/  LDTM.x64 R4, tmem[UR4+0x40] ;  /* 0x00004004000479ee */ /* 0x000ea40008340000 */
[----:B------:R-:W-:Y:S04]  /*7b00*/  @P6 LEA R0, R0, UR48, 0x3 ;  /* 0x0000003000006c11 */ /* 0x000fe8000f8e18ff */
[----:B------:R-:W-:Y:S04]  /*7b10*/  @P6 IADD3 R0, PT, PT, R0, 0x40, RZ ;  /* 0x0000004000006810 */ /* 0x000fe80007ffe0ff */
[----:B------:R-:W-:Y:S01]  /*7b20*/  @P6 PRMT R85, R85, 0x654, R0 ;  /* 0x0000065455556816 */ /* 0x000fe20000000000 */
[C---:B--2---:R-:W-:Y:S01]  /*7b30*/  FMUL R0, R78.reuse, R4 ;  /* 0x000000044e007220 */ /* 0x044fe20000400000 */
[C---:B------:R-:W-:Y:S01]  /*7b40*/  FMUL R2, R78.reuse, R5 ;  /* 0x000000054e027220 */ /* 0x040fe20000400000 */
[C---:B------:R-:W-:Y:S01]  /*7b50*/  FMUL R3, R78.reuse, R6 ;  /* 0x000000064e037220 */ /* 0x040fe20000400000 */
[C---:B------:R-:W-:Y:S01]  /*7b60*/  FMUL R7, R78.reuse, R7 ;  /* 0x000000074e077220 */ /* 0x040fe20000400000 */
[C---:B------:R-:W-:Y:S01]  /*7b70*/  FFMA R0, R81.reuse, R82, R0 ;  /* 0x0000005251007223 */ /* 0x040fe20000000000 */
[C---:B------:R-:W-:Y:S01]  /*7b80*/  FFMA R2, R81.reuse, R83, R2 ;  /* 0x0000005351027223 */ /* 0x040fe20000000002 */
[--C-:B------:R-:W-:Y:S02]  /*7b90*/  HADD2.F32 R83, -RZ, R90.reuse.H0_H0 ;  /* 0x2000005aff537230 */ /* 0x100fe40000004100 */
[C---:B------:R-:W-:Y:S01]  /*7ba0*/  FFMA R3, R81.reuse, R84, R3 ;  /* 0x0000005451037223 */ /* 0x040fe20000000003 */
[----:B------:R-:W-:Y:S01]  /*7bb0*/  FFMA R7, R81, R86, R7 ;  /* 0x0000005651077223 */ /* 0x000fe20000000007 */
[----:B------:R-:W-:Y:S01]  /*7bc0*/  FMUL R4, R78, R8 ;  /* 0x000000084e047220 */ /* 0x000fe20000400000 */
[----:B-1----:R-:W-:Y:S01]  /*7bd0*/  F2FP.F16.F32.PACK_AB R92, R2, R0 ;  /* 0x00000000025c723e */ /* 0x002fe200000000ff */
[----:B------:R-:W-:Y:S02]  /*7be0*/  HADD2.F32 R82, -RZ, R90.H1_H1 ;  /* 0x3000005aff527230 */ /* 0x000fe40000004100 */
[C---:B------:R-:W-:Y:S01]  /*7bf0*/  FMUL R5, R78.reuse, R9 ;  /* 0x000000094e057220 */ /* 0x040fe20000400000 */
[----:B------:R-:W-:Y:S01]  /*7c00*/  F2FP.F16.F32.PACK_AB R93, R7, R3 ;  /* 0x00000003075d723e */ /* 0x000fe200000000ff */
        /* <DEDUP_REMOVED lines=19> */
[----:B------:R1:W-:Y:S01]  /*7d40*/  STS.128 [R178+UR48+0x4400], R92 ;  /* 0x0044005cb2007988 */ /* 0x0003e20008000c30 */
        /* <DEDUP_REMOVED lines=8> */
[C---:B------:R-:W-:Y:S01]  /*7dd0*/  FMUL R14, R78.reuse, R18 ;  /* 0x000000124e0e7220 */ /* 0x040fe20000400000 */
[----:B------:R-:W-:Y:S01]  /*7de0*/  F2FP.F16.F32.PACK_AB R117, R15, R10 ;  /* 0x0000000a0f75723e */ /* 0x000fe200000000ff */
[C---:B------:R-:W-:Y:S01]  /*7df0*/  FFMA R12, R81.reuse, R3, R12 ;  /* 0x00000003510c7223 */ /* 0x040fe2000000000c */
[--C-:B------:R-:W-:Y:S02]  /*7e00*/  HADD2.F32 R3, -RZ, R99.reuse.H0_H0 ;  /* 0x20000063ff037230 */ /* 0x100fe40000004100 */
[C---:B------:R-:W-:Y:S01]  /*7e10*/  FFMA R13, R81.reuse, R0, R13 ;  /* 0x00000000510d7223 */ /* 0x040fe2000000000d */
[----:B------:R-:W-:Y:S02]  /*7e20*/  HADD2.F32 R2, -RZ, R99.H1_H1 ;  /* 0x30000063ff027230 */ /* 0x000fe40000004100 */
[C---:B------:R-:W-:Y:S01]  /*7e30*/  FMUL R19, R78.reuse, R19 ;  /* 0x000000134e137220 */ /* 0x040fe20000400000 */
[--C-:B------:R-:W-:Y:S02]  /*7e40*/  HADD2.F32 R83, -RZ, R104.reuse.H0_H0 ;  /* 0x20000068ff537230 */ /* 0x100fe40000004100 */
[----:B------:R-:W-:Y:S01]  /*7e50*/  FFMA R14, R81, R3, R14 ;  /* 0x00000003510e7223 */ /* 0x000fe2000000000e */
[----:B------:R-:W-:Y:S01]  /*7e60*/  F2FP.F16.F32.PACK_AB R118, R13, R12 ;  /* 0x0000000c0d76723e */ /* 0x000fe200000000ff */
        /* <DEDUP_REMOVED lines=38> */
[C---:B------:R-:W-:Y:S01]  /*80d0*/  FMUL R31, R78.reuse, R31 ;  /* 0x0000001f4e1f7220 */ /* 0x040fe20000400000 */
[----:B------:R3:W-:Y:S01]  /*80e0*/  STS.128 [R177+0x4400], R124 ;  /* 0x0044007cb1007388 */ /* 0x0007e20000000c00 */
[--C-:B------:R-:W-:Y:S02]  /*80f0*/  HADD2.F32 R3, -RZ, R114.reuse.H0_H0 ;  /* 0x20000072ff037230 */ /* 0x100fe40000004100 */
[----:B------:R-:W-:Y:S01]  /*8100*/  FFMA R26, R81, R0, R26 ;  /* 0x00000000511a7223 */ /* 0x000fe2000000001a */
[----:B------:R-:W-:Y:S01]  /*8110*/  HADD2.F32 R0, -RZ, R113.H1_H1 ;  /* 0x30000071ff007230 */ /* 0x000fe20000004100 */
[----:B------:R-:W-:Y:S01]  /*8120*/  F2FP.F16.F32.PACK_AB R132, R25, R24 ;  /* 0x000000181984723e */ /* 0x000fe200000000ff */
[C---:B------:R-:W-:Y:S01]  /*8130*/  FMUL R28, R78.reuse, R32 ;  /* 0x000000204e1c7220 */ /* 0x040fe20000400000 */
[----:B------:R-:W-:Y:S02]  /*8140*/  HADD2.F32 R2, -RZ, R114.H1_H1 ;  /* 0x30000072ff027230 */ /* 0x000fe40000004100 */
[C---:B------:R-:W-:Y:S01]  /*8150*/  FMUL R29, R78.reuse, R33 ;  /* 0x000000214e1d7220 */ /* 0x040fe20000400000 */
[--C-:B------:R-:W-:Y:S02]  /*8160*/  HADD2.F32 R83, -RZ, R115.reuse.H0_H0 ;  /* 0x20000073ff537230 */ /* 0x100fe40000004100 */
[C---:B------:R-:W-:Y:S01]  /*8170*/  FFMA R31, R81.reuse, R0, R31 ;  /* 0x00000000511f7223 */ /* 0x040fe2000000001f */
[C---:B------:R-:W-:Y:S01]  /*8180*/  FFMA R28, R81.reuse, R3, R28 ;  /* 0x00000003511c7223 */ /* 0x040fe2000000001c */
[----:B------:R-:W-:Y:S01]  /*8190*/  FFMA R29, R81, R2, R29 ;  /* 0x00000002511d7223 */ /* 0x000fe2000000001d */
[C---:B------:R-:W-:Y:S01]  /*81a0*/  FMUL R30, R78.reuse, R34 ;  /* 0x000000224e1e7220 */ /* 0x040fe20000400000 */
[----:B------:R-:W-:Y:S01]  /*81b0*/  HADD2.F32 R82, -RZ, R115.H1_H1 ;  /* 0x30000073ff527230 */ /* 0x000fe20000004100 */
[----:B------:R-:W-:Y:S01]  /*81c0*/  F2FP.F16.F32.PACK_AB R133, R31, R26 ;  /* 0x0000001a1f85723e */ /* 0x000fe200000000ff */
        /* <DEDUP_REMOVED lines=16> */
[----:B-1----:R-:W-:Y:S01]  /*82d0*/  F2FP.F16.F32.PACK_AB R92, R33, R32 ;  /* 0x00000020215c723e */ /* 0x002fe200000000ff */
        /* <DEDUP_REMOVED lines=42> */
[--C-:B------:R-:W-:Y:S02]  /*8580*/  HADD2.F32 R3, -RZ, R136.reuse.H0_H0 ;  /* 0x20000088ff037230 */ /* 0x100fe40000004100 */
[C---:B------:R-:W-:Y:S01]  /*8590*/  FFMA R46, R81.reuse, R83, R46 ;  /* 0x00000053512e7223 */ /* 0x040fe2000000002e */
[C---:B------:R-:W-:Y:S01]  /*85a0*/  FMUL R48, R78.reuse, R52 ;  /* 0x000000344e307220 */ /* 0x040fe20000400000 */
        /* <DEDUP_REMOVED lines=17> */
[C---:B------:R-:W-:Y:S01]  /*86c0*/  FFMA R52, R81.reuse, R0, R52 ;  /* 0x0000000051347223 */ /* 0x040fe20000000034 */
[C---:B------:R-:W-:Y:S01]  /*86d0*/  FFMA R53, R81.reuse, R2, R53 ;  /* 0x0000000251357223 */ /* 0x040fe20000000035 */
[----:B------:R-:W-:Y:S02]  /*86e0*/  HADD2.F32 R0, -RZ, R139.H1_H1 ;  /* 0x3000008bff007230 */ /* 0x000fe40000004100 */
[----:B------:R-:W-:Y:S01]  /*86f0*/  FFMA R54, R81, R3, R54 ;  /* 0x0000000351367223 */ /* 0x000fe20000000036 */
[C---:B------:R-:W-:Y:S01]  /*8700*/  FMUL R59, R78.reuse, R59 ;  /* 0x0000003b4e3b7220 */ /* 0x040fe20000400000 */
[--C-:B------:R-:W-:Y:S02]  /*8710*/  HADD2.F32 R3, -RZ, R144.reuse.H0_H0 ;  /* 0x20000090ff037230 */ /* 0x100fe40000004100 */
[C---:B------:R-:W-:Y:S01]  /*8720*/  FMUL R56, R78.reuse, R60 ;  /* 0x0000003c4e387220 */ /* 0x040fe20000400000 */
[----:B------:R-:W-:Y:S02]  /*8730*/  HADD2.F32 R2, -RZ, R144.H1_H1 ;  /* 0x30000090ff027230 */ /* 0x000fe40000004100 */
[C---:B------:R-:W-:Y:S01]  /*8740*/  FMUL R57, R78.reuse, R61 ;  /* 0x0000003d4e397220 */ /* 0x040fe20000400000 */
[--C-:B------:R-:W-:Y:S01]  /*8750*/  HADD2.F32 R83, -RZ, R145.reuse.H0_H0 ;  /* 0x20000091ff537230 */ /* 0x100fe20000004100 */
[----:B------:R-:W-:Y:S01]  /*8760*/  F2FP.F16.F32.PACK_AB R118, R45, R44 ;  /* 0x0000002c2d76723e */ /* 0x000fe200000000ff */
[C---:B------:R-:W-:Y:S01]  /*8770*/  FMUL R58, R78.reuse, R62 ;  /* 0x0000003e4e3a7220 */ /* 0x040fe20000400000 */
[----:B------:R-:W-:Y:S01]  /*8780*/  F2FP.F16.F32.PACK_AB R119, R51, R46 ;  /* 0x0000002e3377723e */ /* 0x000fe200000000ff */
[C---:B------:R-:W-:Y:S01]  /*8790*/  FFMA R59, R81.reuse, R0, R59 ;  /* 0x00000000513b7223 */ /* 0x040fe2000000003b */
[C---:B------:R-:W-:Y:S01]  /*87a0*/  FFMA R56, R81.reuse, R3, R56 ;  /* 0x0000000351387223 */ /* 0x040fe20000000038 */
[----:B------:R-:W-:Y:S02]  /*87b0*/  HADD2.F32 R0, -RZ, R145.H1_H1 ;  /* 0x30000091ff007230 */ /* 0x000fe40000004100 */
[C---:B------:R-:W-:Y:S01]  /*87c0*/  FFMA R57, R81.reuse, R2, R57 ;  /* 0x0000000251397223 */ /* 0x040fe20000000039 */
[----:B------:R1:W-:Y:S01]  /*87d0*/  STS.128 [R183+0x4400], R116 ;  /* 0x00440074b7007388 */ /* 0x0003e20000000c00 */
[C---:B------:R-:W-:Y:S01]  /*87e0*/  FMUL R63, R78.reuse, R63 ;  /* 0x0000003f4e3f7220 */ /* 0x040fe20000400000 */
[--C-:B------:R-:W-:Y:S02]  /*87f0*/  HADD2.F32 R3, -RZ, R146.reuse.H0_H0 ;  /* 0x20000092ff037230 */ /* 0x100fe40000004100 */
[C---:B------:R-:W-:Y:S01]  /*8800*/  FFMA R58, R81.reuse, R83, R58 ;  /* 0x00000053513a7223 */ /* 0x040fe2000000003a */
        /* <DEDUP_REMOVED lines=8> */
[----:B---3--:R-:W-:Y:S01]  /*8890*/  F2FP.F16.F32.PACK_AB R124, R49, R48 ;  /* 0x00000030317c723e */ /* 0x008fe200000000ff */
[----:B------:R-:W-:Y:S01]  /*88a0*/  FFMA R60, R81, R3, R60 ;  /* 0x00000003513c7223 */ /* 0x000fe2000000003c */
[----:B------:R-:W-:Y:S01]  /*88b0*/  F2FP.F16.F32.PACK_AB R125, R55, R50 ;  /* 0x00000032377d723e */ /* 0x000fe200000000ff */
[----:B------:R-:W-:Y:S01]  /*88c0*/  FFMA R61, R81, R2, R61 ;  /* 0x00000002513d7223 */ /* 0x000fe2000000003d */
[----:B------:R-:W-:Y:S01]  /*88d0*/  F2FP.F16.F32.PACK_AB R126, R53, R52 ;  /* 0x00000034357e723e */ /* 0x000fe200000000ff */
[----:B------:R-:W-:Y:S01]  /*88e0*/  FFMA R62, R81, R83, R62 ;  /* 0x00000053513e7223 */ /* 0x000fe2000000003e */
[----:B------:R-:W-:Y:S01]  /*88f0*/  F2FP.F16.F32.PACK_AB R127, R59, R54 ;  /* 0x000000363b7f723e */ /* 0x000fe200000000ff */
[----:B------:R-:W-:Y:S01]  /*8900*/  FFMA R67, R81, R82, R67 ;  /* 0x0000005251437223 */ /* 0x000fe20000000043 */
[----:B----4-:R-:W-:Y:S02]  /*8910*/  F2FP.F16.F32.PACK_AB R132, R57, R56 ;  /* 0x000000383984723e */ /* 0x010fe400000000ff */
[----:B------:R-:W-:Y:S01]  /*8920*/  F2FP.F16.F32.PACK_AB R133, R63, R58 ;  /* 0x0000003a3f85723e */ /* 0x000fe200000000ff */
[----:B------:R1:W-:Y:S01]  /*8930*/  STS.128 [R174+0x4400], R124 ;  /* 0x0044007cae007388 */ /* 0x0003e20000000c00 */
[----:B------:R-:W-:Y:S02]  /*8940*/  F2FP.F16.F32.PACK_AB R134, R61, R60 ;  /* 0x0000003c3d86723e */ /* 0x000fe400000000ff */
[----:B------:R-:W-:Y:S02]  /*8950*/  F2FP.F16.F32.PACK_AB R135, R67, R62 ;  /* 0x0000003e4387723e */ /* 0x000fe400000000ff */
[----:B------:R-:W-:Y:S02]  /*8960*/  LEA R0, R87, UR48, 0x3 ;  /* 0x0000003057007c11 */ /* 0x000fe4000f8e18ff */
[----:B------:R-:W-:Y:S01]  /*8970*/  @P6 SHF.L.U32 R3, R167, 0x1f, RZ ;  /* 0x0000001fa7036819 */ /* 0x000fe200000006ff */
        /* <DEDUP_REMOVED lines=9> */
[----:B------:R-:W-:Y:S02]  /*8a10*/  UIADD3 UR8, UP0, UPT, UR52, 0x680, URZ ;  /* 0x0000068034087890 */ /* 0x000fe4000ff1e0ff */
[----:B------:R-:W-:Y:S02]  /*8a20*/  UIADD3 UR5, UPT, UPT, UR41, 0x40, URZ ;  /* 0x0000004029057890 */ /* 0x000fe4000fffe0ff */
[----:B------:R-:W-:Y:S02]  /*8a30*/  UIADD3 UR4, UPT, UPT, UR48, 0x4400, URZ ;  /* 0x0000440030047890 */ /* 0x000fe4000fffe0ff */
[----:B------:R-:W-:Y:S01]  /*8a40*/  UIADD3.X UR9, UPT, UPT, URZ, UR53, URZ, UP0, !UPT ;  /* 0x00000035ff097290 */ /* 0x000fe200087fe4ff */
[----:B------:R-:W-:Y:S01]  /*8a50*/  UMOV UR6, UR42 ;  /* 0x0000002a00067c82 */ /* 0x000fe20008000000 */
[----:B------:R-:W-:Y:S07]  /*8a60*/  UMOV UR7, UR36 ;  /* 0x0000002400077c82 */ /* 0x000fee0008000000 */
[----:B------:R2:W-:Y:S01]  /*8a70*/  UTMASTG.3D [UR4], [UR8] ;  /* 0x00000004080073b5 */ /* 0x0005e20008010000 */
[----:B------:R0:W-:Y:S01]  /*8a80*/  UTMACMDFLUSH ;  /* 0x00000000000079b7 */ /* 0x0001e20000000000 */
[----:B--2---:R-:W-:Y:S04]  /*8a90*/  DEPBAR.LE SB0, 0x1 ;  /* 0x000080400000791a */ /* 0x004fe80000000000 */
.L_x_122:
[----:B------:R-:W-:Y:S05]  /*8aa0*/  BSYNC.RECONVERGENT B0 ;  /* 0x0000000000007941 */ /* 0x000fea0003800200 */
.L_x_121:
[----:B------:R-:W-:Y:S01]  /*8ab0*/  BAR.SYNC.DEFER_BLOCKING 0x1, 0x80 ;  /* 0x0042000000007b1d */ /* 0x000fe20000010000 */
[----:B------:R-:W-:Y:S04]  /*8ac0*/  UIADD3 UR40, UPT, UPT, UR51, 0x1, URZ ;  /* 0x0000000133287890 */ /* 0x000fe8000fffe0ff */
[----:B------:R-:W-:Y:S04]  /*8ad0*/  UISETP.NE.AND UP0, UPT, UR40, 0x4, UPT ;  /* 0x000000042800788c */ /* 0x000fe8000bf05270 */
[----:B------:R-:W-:Y:S01]  /*8ae0*/  USEL UR40, UR40, URZ, UP0 ;  /* 0x000000ff28287287 */ /* 0x000fe20008000000 */
[----:B------:R2:W-:Y:S01]  /*8af0*/  @P6 SYNCS.ARRIVE.TRANS64.RED.A1T0 RZ, [R85+URZ], RZ ;  /* 0x000000ff55ff69a7 */ /* 0x0005e200081004ff */
[----:B------:R-:W-:Y:S01]  /*8b00*/  BSSY B1, `(.L_x_123) ;  /* 0x0000020000017945 */ /* 0x000fe20003800000 */
[----:B------:R-:W3:Y:S02]  /*8b10*/  @P6 SYNCS.PHASECHK.TRANS64.TRYWAIT P0, [R0+URZ+0x20], R3 ;  /* 0x00002003000065a7 */ /* 0x000ee400080011ff */
[----:B---3--:R-:W-:Y:S01]  /*8b20*/  @P6 SEL R101, RZ, 0x1, !P0 ;  /* 0x00000001ff656807 */ /* 0x008fe20004000000 */
[----:B--2---:R-:W-:Y:S06]  /*8b30*/  @!P6 BRA `(.L_x_124) ;  /* 0x000000000070e947 */ /* 0x004fec0003800000 */
        /* <DEDUP_REMOVED lines=9> */
[----:B------:R-:W-:Y:S04]  /*8bd0*/  SHF.L.U32 R7, R167, 0x1f, RZ ;  /* 0x0000001fa7077819 */ /* 0x000fe800000006ff */
[----:B------:R-:W2:Y:S02]  /*8be0*/  SYNCS.PHASECHK.TRANS64.TRYWAIT P0, [R0+URZ+0x20], R7 ;  /* 0x00002007000075a7 */ /* 0x000ea400080011ff */
[----:B--2---:R-:W-:Y:S05]  /*8bf0*/  @!P0 BRA `(.L_x_127) ;  /* 0x0000003400348947 */ /* 0x004fea0003800000 */
.L_x_126:
[----:B------:R-:W-:Y:S05]  /*8c00*/  BSYNC B0 ;  /* 0x0000000000007941 */ /* 0x000fea0003800000 */
.L_x_125:
        /* <DEDUP_REMOVED lines=15> */
.L_x_124:
[----:B------:R-:W-:Y:S05]  /*8d00*/  BSYNC B1 ;  /* 0x0000000000017941 */ /* 0x000fea0003800000 */
.L_x_123:
        /* <DEDUP_REMOVED lines=21> */
.L_x_128:
[----:B------:R-:W-:Y:S05]  /*8e60*/  WARPSYNC.ALL ;  /* 0x0000000000007948 */ /* 0x000fea0003800000 */
[----:B------:R-:W-:Y:S01]  /*8e70*/  R2UR UR4, R80 ;  /* 0x00000000500472ca */ /* 0x000fe200000e0000 */
[--C-:B----4-:R-:W-:Y:S01]  /*8e80*/  HADD2.F32 R82, -RZ, R88.reuse.H0_H0 ;  /* 0x20000058ff527230 */ /* 0x110fe20000004100 */
[----:B------:R-:W-:Y:S01]  /*8e90*/  ISETP.NE.AND P6, PT, R176, RZ, PT ;  /* 0x000000ffb000720c */ /* 0x000fe20003fc5270 */
[----:B------:R-:W-:Y:S01]  /*8ea0*/  HADD2.F32 R83, -RZ, R88.H1_H1 ;  /* 0x30000058ff537230 */ /* 0x000fe20000004100 */
[----:B------:R-:W-:Y:S01]  /*8eb0*/  MOV R3, UR40 ;  /* 0x0000002800037c02 */ /* 0x000fe20008000f00 */
[----:B------:R-:W-:Y:S01]  /*8ec0*/  BSSY.RECONVERGENT B0, `(.L_x_129) ;  /* 0x0000100000007945 */ /* 0x000fe20003800200 */
[----:B------:R-:W-:Y:S02]  /*8ed0*/  MOV R84, UR37 ;  /* 0x0000002500547c02 */ /* 0x000fe40008000f00 */
[----:B------:R-:W-:Y:S05]  /*8ee0*/  ISETP.NE.AND P0, PT, R170, RZ, PT ;  /* 0x000000ffaa00720c */ /* 0x000fea0003f05270 */
[----:B------:R-:W3:Y:S02]  /*8ef0*/  LDTM.x64 R4, tmem[UR4+0x80] ;  /* 0x00008004000479ee */ /* 0x000ee40008340000 */
[----:B------:R-:W-:Y:S04]  /*8f00*/  @P6 LEA R3, R3, UR48, 0x3 ;  /* 0x0000003003036c11 */ /* 0x000fe8000f8e18ff */
[----:B------:R-:W-:Y:S04]  /*8f10*/  @P6 IADD3 R3, PT, PT, R3, 0x40, RZ ;  /* 0x0000004003036810 */ /* 0x000fe80007ffe0ff */
[----:B------:R-:W-:Y:S01]  /*8f20*/  @P6 PRMT R84, R84, 0x654, R3 ;  /* 0x0000065454546816 */ /* 0x000fe20000000003 */
[C---:B---3--:R-:W-:Y:S01]  /*8f30*/  FMUL R0, R78.reuse, R4 ;  /* 0x000000044e007220 */ /* 0x048fe20000400000 */
[C---:B------:R-:W-:Y:S01]  /*8f40*/  FMUL R3, R78.reuse, R6 ;  /* 0x000000064e037220 */ /* 0x040fe20000400000 */
[C---:B------:R-:W-:Y:S01]  /*8f50*/  FMUL R4, R78.reuse, R8 ;  /* 0x000000084e047220 */ /* 0x040fe20000400000 */
[C---:B------:R-:W-:Y:S01]  /*8f60*/  FMUL R6, R78.reuse, R10 ;  /* 0x0000000a4e067220 */ /* 0x040fe20000400000 */
[C---:B------:R-:W-:Y:S01]  /*8f70*/  FFMA R0, R81.reuse, R82, R0 ;  /* 0x0000005251007223 */ /* 0x040fe20000000000 */
[C---:B------:R-:W-:Y:S01]  /*8f80*/  FMUL R8, R78.reuse, R12 ;  /* 0x0000000c4e087220 */ /* 0x040fe20000400000 */
        /* <DEDUP_REMOVED lines=38> */
[--C-:B------:R-:W-:Y:S02]  /*91f0*/  HADD2.F32 R64, -RZ, R89.reuse.H0_H0 ;  /* 0x20000059ff407230 */ /* 0x100fe40000004100 */
[C---:B------:R-:W-:Y:S01]  /*9200*/  FMUL R49, R78.reuse, R53 ;  /* 0x000000354e317220 */ /* 0x040fe20000400000 */
[C---:B------:R-:W-:Y:S01]  /*9210*/  FMUL R62, R78.reuse, R66 ;  /* 0x000000424e3e7220 */ /* 0x040fe20000400000 */
[----:B------:R-:W-:Y:S02]  /*9220*/  HADD2.F32 R66, -RZ, R89.H1_H1 ;  /* 0x30000059ff427230 */ /* 0x000fe40000004100 */
[C---:B------:R-:W-:Y:S01]  /*9230*/  FMUL R53, R78.reuse, R57 ;  /* 0x000000394e357220 */ /* 0x040fe20000400000 */
[C---:B------:R-:W-:Y:S01]  /*9240*/  FMUL R7, R78.reuse, R7 ;  /* 0x000000074e077220 */ /* 0x040fe20000400000 */
[C---:B------:R-:W-:Y:S01]  /*9250*/  FMUL R57, R78.reuse, R61 ;  /* 0x0000003d4e397220 */ /* 0x040fe20000400000 */
[----:B------:R-:W-:Y:S01]  /*9260*/  FMUL R61, R78, R65 ;  /* 0x000000414e3d7220 */ /* 0x000fe20000400000 */
[--C-:B------:R-:W-:Y:S02]  /*9270*/  HADD2.F32 R65, -RZ, R90.reuse.H0_H0 ;  /* 0x2000005aff417230 */ /* 0x100fe40000004100 */
[C---:B------:R-:W-:Y:S01]  /*9280*/  FFMA R2, R81.reuse, R83, R2 ;  /* 0x0000005351027223 */ /* 0x040fe20000000002 */
[C---:B------:R-:W-:Y:S01]  /*9290*/  FFMA R3, R81.reuse, R64, R3 ;  /* 0x0000004051037223 */ /* 0x040fe20000000003 */
[----:B------:R-:W-:Y:S02]  /*92a0*/  HADD2.F32 R64, -RZ, R90.H1_H1 ;  /* 0x3000005aff407230 */ /* 0x000fe40000004100 */
[C---:B------:R-:W-:Y:S01]  /*92b0*/  FFMA R7, R81.reuse, R66, R7 ;  /* 0x0000004251077223 */ /* 0x040fe20000000007 */
[----:B------:R-:W-:Y:S01]  /*92c0*/  FFMA R4, R81, R65, R4 ;  /* 0x0000004151047223 */ /* 0x000fe20000000004 */
[--C-:B------:R-:W-:Y:S01]  /*92d0*/  HADD2.F32 R65, -RZ, R91.reuse.H0_H0 ;  /* 0x2000005bff417230 */ /* 0x100fe20000004100 */
[----:B-1----:R-:W-:Y:S01]  /*92e0*/  F2FP.F16.F32.PACK_AB R92, R2, R0 ;  /* 0x00000000025c723e */ /* 0x002fe200000000ff */
[----:B------:R-:W-:Y:S01]  /*92f0*/  HADD2.F32 R0, -RZ, R91.H1_H1 ;  /* 0x3000005bff007230 */ /* 0x000fe20000004100 */
[----:B------:R-:W-:Y:S01]  /*9300*/  F2FP.F16.F32.PACK_AB R93, R7, R3 ;  /* 0x00000003075d723e */ /* 0x000fe200000000ff */
[--C-:B--2---:R-:W-:Y:S02]  /*9310*/  HADD2.F32 R3, -RZ, R96.reuse.H0_H0 ;  /* 0x20000060ff037230 */ /* 0x104fe40000004100 */
[C---:B------:R-:W-:Y:S01]  /*9320*/  FMUL R11, R78.reuse, R11 ;  /* 0x0000000b4e0b7220 */ /* 0x040fe20000400000 */
[----:B------:R-:W-:Y:S02]  /*9330*/  HADD2.F32 R2, -RZ, R96.H1_H1 ;  /* 0x30000060ff027230 */ /* 0x000fe40000004100 */
[C---:B------:R-:W-:Y:S01]  /*9340*/  FFMA R5, R81.reuse, R64, R5 ;  /* 0x0000004051057223 */ /* 0x040fe20000000005 */
[C---:B------:R-:W-:Y:S01]  /*9350*/  FFMA R6, R81.reuse, R65, R6 ;  /* 0x0000004151067223 */ /* 0x040fe20000000006 */
[C---:B------:R-:W-:Y:S01]  /*9360*/  FFMA R11, R81.reuse, R0, R11 ;  /* 0x00000000510b7223 */ /* 0x040fe2000000000b */
[--C-:B------:R-:W-:Y:S02]  /*9370*/  HADD2.F32 R0, -RZ, R97.reuse.H0_H0 ;  /* 0x20000061ff007230 */ /* 0x100fe40000004100 */
[C---:B------:R-:W-:Y:S01]  /*9380*/  FFMA R8, R81.reuse, R3, R8 ;  /* 0x0000000351087223 */ /* 0x040fe20000000008 */
[--C-:B------:R-:W-:Y:S02]  /*9390*/  HADD2.F32 R3, -RZ, R98.reuse.H0_H0 ;  /* 0x20000062ff037230 */ /* 0x100fe40000004100 */
[C---:B------:R-:W-:Y:S01]  /*93a0*/  FFMA R9, R81.reuse, R2, R9 ;  /* 0x0000000251097223 */ /* 0x040fe20000000009 */
[----:B------:R-:W-:Y:S02]  /*93b0*/  HADD2.F32 R2, -RZ, R97.H1_H1 ;  /* 0x30000061ff027230 */ /* 0x000fe40000004100 */
[C---:B------:R-:W-:Y:S01]  /*93c0*/  FMUL R15, R78.reuse, R15 ;  /* 0x0000000f4e0f7220 */ /* 0x040fe20000400000 */
[----:B------:R-:W-:Y:S01]  /*93d0*/  FFMA R10, R81, R0, R10 ;  /* 0x00000000510a7223 */ /* 0x000fe2000000000a */
[----:B------:R-:W-:Y:S01]  /*93e0*/  HADD2.F32 R0, -RZ, R98.H1_H1 ;  /* 0x30000062ff007230 */ /* 0x000fe20000004100 */
[----:B------:R-:W-:Y:S01]  /*93f0*/  F2FP.F16.F32.PACK_AB R94, R5, R4 ;  /* 0x00000004055e723e */ /* 0x000fe200000000ff */
[--C-:B------:R-:W-:Y:S02]  /*9400*/  HADD2.F32 R5, -RZ, R104.reuse.H0_H0 ;  /* 0x20000068ff057230 */ /* 0x100fe40000004100 */
[C---:B------:R-:W-:Y:S01]  /*9410*/  FFMA R15, R81.reuse, R2, R15 ;  /* 0x00000002510f7223 */ /* 0x040fe2000000000f */
[--C-:B------:R-:W-:Y:S02]  /*9420*/  HADD2.F32 R2, -RZ, R99.reuse.H1_H1 ;  /* 0x30000063ff027230 */ /* 0x100fe40000004100 */
[C---:B------:R-:W-:Y:S01]  /*9430*/  FFMA R12, R81.reuse, R3, R12 ;  /* 0x00000003510c7223 */ /* 0x040fe2000000000c */
[----:B------:R-:W-:Y:S02]  /*9440*/  HADD2.F32 R3, -RZ, R99.H0_H0 ;  /* 0x20000063ff037230 */ /* 0x000fe40000004100 */
[C---:B------:R-:W-:Y:S01]  /*9450*/  FMUL R19, R78.reuse, R19 ;  /* 0x000000134e137220 */ /* 0x040fe20000400000 */
[----:B------:R-:W-:Y:S02]  /*9460*/  HADD2.F32 R4, -RZ, R107.H1_H1 ;  /* 0x3000006bff047230 */ /* 0x000fe40000004100 */
[C---:B------:R-:W-:Y:S01]  /*9470*/  FFMA R13, R81.reuse, R0, R13 ;  /* 0x00000000510d7223 */ /* 0x040fe2000000000d */
[----:B------:R-:W-:Y:S02]  /*9480*/  HADD2.F32 R0, -RZ, R104.H1_H1 ;  /* 0x30000068ff007230 */ /* 0x000fe40000004100 */
[C---:B------:R-:W-:Y:S01]  /*9490*/  FFMA R14, R81.reuse, R3, R14 ;  /* 0x00000003510e7223 */ /* 0x040fe2000000000e */
[--C-:B------:R-:W-:Y:S02]  /*94a0*/  HADD2.F32 R3, -RZ, R106.reuse.H0_H0 ;  /* 0x2000006aff037230 */ /* 0x100fe40000004100 */
[C---:B------:R-:W-:Y:S01]  /*94b0*/  FFMA R19, R81.reuse, R2, R19 ;  /* 0x0000000251137223 */ /* 0x040fe20000000013 */
[----:B------:R-:W-:Y:S02]  /*94c0*/  HADD2.F32 R2, -RZ, R105.H0_H0 ;  /* 0x20000069ff027230 */ /* 0x000fe40000004100 */
[C---:B------:R-:W-:Y:S01]  /*94d0*/  FFMA R16, R81.reuse, R5, R16 ;  /* 0x0000000551107223 */ /* 0x040fe20000000010 */
[----:B------:R-:W-:Y:S02]  /*94e0*/  HADD2.F32 R5, -RZ, R107.H0_H0 ;  /* 0x2000006bff057230 */ /* 0x000fe40000004100 */
[C---:B------:R-:W-:Y:S01]  /*94f0*/  FFMA R17, R81.reuse, R0, R17 ;  /* 0x0000000051117223 */ /* 0x040fe20000000011 */
[----:B------:R-:W-:Y:S02]  /*9500*/  HADD2.F32 R0, -RZ, R105.H1_H1 ;  /* 0x30000069ff007230 */ /* 0x000fe40000004100 */
[C---:B------:R-:W-:Y:S01]  /*9510*/  FMUL R23, R78.reuse, R23 ;  /* 0x000000174e177220 */ /* 0x040fe20000400000 */
[C---:B------:R-:W-:Y:S01]  /*9520*/  FFMA R18, R81.reuse, R2, R18 ;  /* 0x0000000251127223 */ /* 0x040fe20000000012 */
[----:B------:R-:W-:Y:S02]  /*9530*/  HADD2.F32 R2, -RZ, R106.H1_H1 ;  /* 0x3000006aff027230 */ /* 0x000fe40000004100 */
[C---:B------:R-:W-:Y:S01]  /*9540*/  FMUL R27, R78.reuse, R27 ;  /* 0x0000001b4e1b7220 */ /* 0x040fe20000400000 */
[C---:B------:R-:W-:Y:S01]  /*9550*/  FFMA R23, R81.reuse, R0, R23 ;  /* 0x0000000051177223 */ /* 0x040fe20000000017 */
[----:B------:R-:W-:Y:S02]  /*9560*/  HADD2.F32 R0, -RZ, R112.H0_H0 ;  /* 0x20000070ff007230 */ /* 0x000fe40000004100 */
[C---:B------:R-:W-:Y:S01]  /*9570*/  FFMA R20, R81.reuse, R3, R20 ;  /* 0x0000000351147223 */ /* 0x040fe20000000014 */
[----:B------:R-:W-:Y:S02]  /*9580*/  HADD2.F32 R3, -RZ, R114.H0_H0 ;  /* 0x20000072ff037230 */ /* 0x000fe40000004100 */
[C---:B------:R-:W-:Y:S01]  /*9590*/  FFMA R21, R81.reuse, R2, R21 ;  /* 0x0000000251157223 */ /* 0x040fe20000000015 */
[C---:B------:R-:W-:Y:S01]  /*95a0*/  FFMA R22, R81.reuse, R5, R22 ;  /* 0x0000000551167223 */ /* 0x040fe20000000016 */
[C---:B------:R-:W-:Y:S01]  /*95b0*/  FFMA R27, R81.reuse, R4, R27 ;  /* 0x00000004511b7223 */ /* 0x040fe2000000001b */
[C---:B------:R-:W-:Y:S01]  /*95c0*/  FFMA R24, R81.reuse, R0, R24 ;  /* 0x0000000051187223 */ /* 0x040fe20000000018 */
[----:B------:R-:W-:Y:S02]  /*95d0*/  HADD2.F32 R2, -RZ, R112.H1_H1 ;  /* 0x30000070ff027230 */ /* 0x000fe40000004100 */
[C---:B------:R-:W-:Y:S01]  /*95e0*/  FMUL R31, R78.reuse, R31 ;  /* 0x0000001f4e1f7220 */ /* 0x040fe20000400000 */
[----:B------:R-:W-:Y:S02]  /*95f0*/  HADD2.F32 R0, -RZ, R113.H0_H0 ;  /* 0x20000071ff007230 */ /* 0x000fe40000004100 */
[C---:B------:R-:W-:Y:S01]  /*9600*/  FMUL R35, R78.reuse, R35 ;  /* 0x000000234e237220 */ /* 0x040fe20000400000 */
[----:B------:R-:W-:Y:S02]  /*9610*/  HADD2.F32 R5, -RZ, R115.H0_H0 ;  /* 0x20000073ff057230 */ /* 0x000fe40000004100 */
[C---:B------:R-:W-:Y:S01]  /*9620*/  FFMA R25, R81.reuse, R2, R25 ;  /* 0x0000000251197223 */ /* 0x040fe20000000019 */
[----:B------:R-:W-:Y:S02]  /*9630*/  HADD2.F32 R2, -RZ, R114.H1_H1 ;  /* 0x30000072ff027230 */ /* 0x000fe40000004100 */
[----:B------:R-:W-:Y:S01]  /*9640*/  FFMA R26, R81, R0, R26 ;  /* 0x00000000511a7223 */ /* 0x000fe2000000001a */
[----:B------:R-:W-:Y:S02]  /*9650*/  HADD2.F32 R0, -RZ, R113.H1_H1 ;  /* 0x30000071ff007230 */ /* 0x000fe40000004100 */
[C---:B------:R-:W-:Y:S01]  /*9660*/  FMUL R39, R78.reuse, R39 ;  /* 0x000000274e277220 */ /* 0x040fe20000400000 */
[----:B------:R-:W-:Y:S01]  /*9670*/  HADD2.F32 R4, -RZ, R115.H1_H1 ;  /* 0x30000073ff047230 */ /* 0x000fe20000004100 */
[----:B------:R-:W-:Y:S01]  /*9680*/  F2FP.F16.F32.PACK_AB R95, R11, R6 ;  /* 0x000000060b5f723e */ /* 0x000fe200000000ff */
[C---:B------:R-:W-:Y:S01]  /*9690*/  FMUL R43, R78.reuse, R43 ;  /* 0x0000002b4e2b7220 */ /* 0x040fe20000400000 */
[C---:B------:R-:W-:Y:S01]  /*96a0*/  FFMA R31, R81.reuse, R0, R31 ;  /* 0x00000000511f7223 */ /* 0x040fe2000000001f */
[--C-:B------:R-:W-:Y:S02]  /*96b0*/  HADD2.F32 R0, -RZ, R120.reuse.H0_H0 ;  /* 0x20000078ff007230 */ /* 0x100fe40000004100 */
[C---:B------:R-:W-:Y:S01]  /*96c0*/  FFMA R28, R81.reuse, R3, R28 ;  /* 0x00000003511c7223 */ /* 0x040fe2000000001c */
[----:B------:R1:W-:Y:S01]  /*96d0*/  STS.128 [R178+UR48+0x8400], R92 ;  /* 0x0084005cb2007988 */ /* 0x0003e20008000c30 */
[C---:B------:R-:W-:Y:S01]  /*96e0*/  FFMA R29, R81.reuse, R2, R29 ;  /* 0x00000002511d7223 */ /* 0x040fe2000000001d */
[C---:B------:R-:W-:Y:S01]  /*96f0*/  FFMA R30, R81.reuse, R5, R30 ;  /* 0x00000005511e7223 */ /* 0x040fe2000000001e */
[C---:B------:R-:W-:Y:S01]  /*9700*/  FFMA R35, R81.reuse, R4, R35 ;  /* 0x0000000451237223 */ /* 0x040fe20000000023 */
[----:B------:R-:W-:Y:S02]  /*9710*/  HADD2.F32 R2, -RZ, R120.H1_H1 ;  /* 0x30000078ff027230 */ /* 0x000fe40000004100 */
[----:B------:R-:W-:Y:S01]  /*9720*/  FFMA R32, R81, R0, R32 ;  /* 0x0000000051207223 */ /* 0x000fe20000000020 */
[--C-:B------:R-:W-:Y:S01]  /*9730*/  HADD2.F32 R3, -RZ, R121.reuse.H0_H0 ;  /* 0x20000079ff037230 */ /* 0x100fe20000004100 */
[----:B------:R-:W-:Y:S01]  /*9740*/  F2FP.F16.F32.PACK_AB R8, R9, R8 ;  /* 0x000000080908723e */ /* 0x000fe200000000ff */
[----:B------:R-:W-:Y:S02]  /*9750*/  HADD2.F32 R0, -RZ, R121.H1_H1 ;  /* 0x30000079ff007230 */ /* 0x000fe40000004100 */
[C---:B------:R-:W-:Y:S01]  /*9760*/  FFMA R33, R81.reuse, R2, R33 ;  /* 0x0000000251217223 */ /* 0x040fe20000000021 */
[--C-:B------:R-:W-:Y:S02]  /*9770*/  HADD2.F32 R5, -RZ, R123.reuse.H0_H0 ;  /* 0x2000007bff057230 */ /* 0x100fe40000004100 */
[C---:B------:R-:W-:Y:S01]  /*9780*/  FFMA R34, R81.reuse, R3, R34 ;  /* 0x0000000351227223 */ /* 0x040fe20000000022 */
[--C-:B------:R-:W-:Y:S02]  /*9790*/  HADD2.F32 R3, -RZ, R122.reuse.H0_H0 ;  /* 0x2000007aff037230 */ /* 0x100fe40000004100 */
[----:B------:R-:W-:Y:S01]  /*97a0*/  FFMA R39, R81, R0, R39 ;  /* 0x0000000051277223 */ /* 0x000fe20000000027 */
[----:B------:R-:W-:Y:S01]  /*97b0*/  HADD2.F32 R0, -RZ, R122.H1_H1 ;  /* 0x3000007aff007230 */ /* 0x000fe20000004100 */
[----:B------:R-:W-:Y:S01]  /*97c0*/  F2FP.F16.F32.PACK_AB R9, R15, R10 ;  /* 0x0000000a0f09723e */ /* 0x000fe200000000ff */
[----:B------:R-:W-:Y:S02]  /*97d0*/  HADD2.F32 R2, -RZ, R123.H1_H1 ;  /* 0x3000007bff027230 */ /* 0x000fe40000004100 */
[C---:B------:R-:W-:Y:S01]  /*97e0*/  FFMA R36, R81.reuse, R3, R36 ;  /* 0x0000000351247223 */ /* 0x040fe20000000024 */
[--C-:B------:R-:W-:Y:S02]  /*97f0*/  HADD2.F32 R3, -RZ, R129.reuse.H0_H0 ;  /* 0x20000081ff037230 */ /* 0x100fe40000004100 */
[C---:B------:R-:W-:Y:S01]  /*9800*/  FFMA R37, R81.reuse, R0, R37 ;  /* 0x0000000051257223 */ /* 0x040fe20000000025 */
[C---:B------:R-:W-:Y:S01]  /*9810*/  FFMA R38, R81.reuse, R5, R38 ;  /* 0x0000000551267223 */ /* 0x040fe20000000026 */
[--C-:B------:R-:W-:Y:S02]  /*9820*/  HADD2.F32 R0, -RZ, R128.reuse.H0_H0 ;  /* 0x20000080ff007230 */ /* 0x100fe40000004100 */
[----:B------:R-:W-:Y:S01]  /*9830*/  FFMA R43, R81, R2, R43 ;  /* 0x00000002512b7223 */ /* 0x000fe2000000002b */
[----:B------:R-:W-:Y:S01]  /*9840*/  HADD2.F32 R2, -RZ, R128.H1_H1 ;  /* 0x30000080ff027230 */ /* 0x000fe20000004100 */
[----:B------:R-:W-:Y:S01]  /*9850*/  F2FP.F16.F32.PACK_AB R10, R13, R12 ;  /* 0x0000000c0d0a723e */ /* 0x000fe200000000ff */
[C---:B------:R-:W-:Y:S01]  /*9860*/  FMUL R47, R78.reuse, R47 ;  /* 0x0000002f4e2f7220 */ /* 0x040fe20000400000 */
[----:B------:R-:W-:Y:S01]  /*9870*/  F2FP.F16.F32.PACK_AB R11, R19, R14 ;  /* 0x0000000e130b723e */ /* 0x000fe200000000ff */
[C---:B------:R-:W-:Y:S01]  /*9880*/  FFMA R40, R81.reuse, R0, R40 ;  /* 0x0000000051287223 */ /* 0x040fe20000000028 */
[----:B------:R-:W-:Y:S02]  /*9890*/  HADD2.F32 R0, -RZ, R129.H1_H1 ;  /* 0x30000081ff007230 */ /* 0x000fe40000004100 */
[C---:B------:R-:W-:Y:S01]  /*98a0*/  FFMA R41, R81.reuse, R2, R41 ;  /* 0x0000000251297223 */ /* 0x040fe20000000029 */
[----:B------:R-:W-:Y:S01]  /*98b0*/  FFMA R42, R81, R3, R42 ;  /* 0x00000003512a7223 */ /* 0x000fe2000000002a */
[----:B------:R1:W-:Y:S01]  /*98c0*/  STS.128 [R180+0x8400], R8 ;  /* 0x00840008b4007388 */ /* 0x0003e20000000c00 */
[--C-:B------:R-:W-:Y:S01]  /*98d0*/  HADD2.F32 R3, -RZ, R130.reuse.H0_H0 ;  /* 0x20000082ff037230 */ /* 0x100fe20000004100 */
[----:B------:R-:W-:Y:S01]  /*98e0*/  F2FP.F16.F32.PACK_AB R16, R17, R16 ;  /* 0x000000101110723e */ /* 0x000fe200000000ff */
[----:B------:R-:W-:Y:S01]  /*98f0*/  HADD2.F32 R2, -RZ, R130.H1_H1 ;  /* 0x30000082ff027230 */ /* 0x000fe20000004100 */
[----:B------:R-:W-:Y:S01]  /*9900*/  F2FP.F16.F32.PACK_AB R17, R23, R18 ;  /* 0x000000121711723e */ /* 0x000fe200000000ff */
[----:B------:R-:W-:Y:S01]  /*9910*/  FFMA R47, R81, R0, R47 ;  /* 0x00000000512f7223 */ /* 0x000fe2000000002f */
[--C-:B------:R-:W-:Y:S01]  /*9920*/  HADD2.F32 R5, -RZ, R131.reuse.H0_H0 ;  /* 0x20000083ff057230 */ /* 0x100fe20000004100 */
[----:B------:R-:W-:Y:S01]  /*9930*/  F2FP.F16.F32.PACK_AB R18, R21, R20 ;  /* 0x000000141512723e */ /* 0x000fe200000000ff */
[----:B------:R-:W-:Y:S01]  /*9940*/  HADD2.F32 R0, -RZ, R131.H1_H1 ;  /* 0x30000083ff007230 */ /* 0x000fe20000004100 */
[----:B------:R-:W-:Y:S01]  /*9950*/  F2FP.F16.F32.PACK_AB R19, R27, R22 ;  /* 0x000000161b13723e */ /* 0x000fe200000000ff */
[C---:B------:R-:W-:Y:S01]  /*9960*/  FMUL R51, R78.reuse, R51 ;  /* 0x000000334e337220 */ /* 0x040fe20000400000 */
[C---:B------:R-:W-:Y:S01]  /*9970*/  FFMA R44, R81.reuse, R3, R44 ;  /* 0x00000003512c7223 */ /* 0x040fe2000000002c */
[C---:B------:R-:W-:Y:S01]  /*9980*/  FFMA R45, R81.reuse, R2, R45 ;  /* 0x00000002512d7223 */ /* 0x040fe2000000002d */
[C---:B------:R-:W-:Y:S01]  /*9990*/  FFMA R46, R81.reuse, R5, R46 ;  /* 0x00000005512e7223 */ /* 0x040fe2000000002e */
[----:B------:R1:W-:Y:S01]  /*99a0*/  STS.128 [R177+0x8400], R16 ;  /* 0x00840010b1007388 */ /* 0x0003e20000000c00 */
[----:B------:R-:W-:Y:S01]  /*99b0*/  FFMA R51, R81, R0, R51 ;  /* 0x0000000051337223 */ /* 0x000fe20000000033 */
[--C-:B------:R-:W-:Y:S01]  /*99c0*/  HADD2.F32 R3, -RZ, R136.reuse.H0_H0 ;  /* 0x20000088ff037230 */ /* 0x100fe20000004100 */
[----:B------:R-:W-:Y:S01]  /*99d0*/  F2FP.F16.F32.PACK_AB R24, R25, R24 ;  /* 0x000000181918723e */ /* 0x000fe200000000ff */
[----:B------:R-:W-:Y:S01]  /*99e0*/  HADD2.F32 R0, -RZ, R136.H1_H1 ;  /* 0x30000088ff007230 */ /* 0x000fe20000004100 */
[----:B------:R-:W-:Y:S01]  /*99f0*/  F2FP.F16.F32.PACK_AB R25, R31, R26 ;  /* 0x0000001a1f19723e */ /* 0x000fe200000000ff */
        /* <DEDUP_REMOVED lines=16> */
[----:B------:R-:W-:Y:S01]  /*9b00*/  FFMA R52, R81, R0, R52 ;  /* 0x0000000051347223 */ /* 0x000fe20000000034 */
[----:B------:R-:W-:Y:S01]  /*9b10*/  F2FP.F16.F32.PACK_AB R35, R43, R38 ;  /* 0x000000262b23723e */ /* 0x000fe200000000ff */
[C---:B------:R-:W-:Y:S01]  /*9b20*/  FFMA R53, R81.reuse, R2, R53 ;  /* 0x0000000251357223 */ /* 0x040fe20000000035 */
[----:B------:R-:W-:Y:S01]  /*9b30*/  FFMA R54, R81, R3, R54 ;  /* 0x0000000351367223 */ /* 0x000fe20000000036 */
[----:B------:R-:W-:Y:S01]  /*9b40*/  HADD2.F32 R0, -RZ, R139.H1_H1 ;  /* 0x3000008bff007230 */ /* 0x000fe20000004100 */
[----:B------:R-:W-:Y:S01]  /*9b50*/  F2FP.F16.F32.PACK_AB R40, R41, R40 ;  /* 0x000000282928723e */ /* 0x000fe200000000ff */
[----:B------:R1:W-:Y:S01]  /*9b60*/  STS.128 [R175+0x8400], R32 ;  /* 0x00840020af007388 */ /* 0x0003e20000000c00 */
[C---:B------:R-:W-:Y:S01]  /*9b70*/  FMUL R59, R78.reuse, R59 ;  /* 0x0000003b4e3b7220 */ /* 0x040fe20000400000 */
[--C-:B------:R-:W-:Y:S01]  /*9b80*/  HADD2.F32 R3, -RZ, R144.reuse.H0_H0 ;  /* 0x20000090ff037230 */ /* 0x100fe20000004100 */
[----:B------:R-:W-:Y:S01]  /*9b90*/  F2FP.F16.F32.PACK_AB R41, R47, R42 ;  /* 0x0000002a2f29723e */ /* 0x000fe200000000ff */
[----:B------:R-:W-:Y:S01]  /*9ba0*/  HADD2.F32 R2, -RZ, R144.H1_H1 ;  /* 0x30000090ff027230 */ /* 0x000fe20000004100 */
[----:B------:R-:W-:Y:S01]  /*9bb0*/  F2FP.F16.F32.PACK_AB R42, R45, R44 ;  /* 0x0000002c2d2a723e */ /* 0x000fe200000000ff */
[--C-:B------:R-:W-:Y:S01]  /*9bc0*/  HADD2.F32 R5, -RZ, R145.reuse.H0_H0 ;  /* 0x20000091ff057230 */ /* 0x100fe20000004100 */
        /* <DEDUP_REMOVED lines=8> */
[----:B------:R-:W-:Y:S01]  /*9c50*/  FFMA R58, R81, R5, R58 ;  /* 0x00000005513a7223 */ /* 0x000fe2000000003a */
[----:B------:R-:W-:Y:S01]  /*9c60*/  HADD2.F32 R2, -RZ, R146.H1_H1 ;  /* 0x30000092ff027230 */ /* 0x000fe20000004100 */
[----:B------:R-:W-:Y:S01]  /*9c70*/  F2FP.F16.F32.PACK_AB R48, R49, R48 ;  /* 0x000000303130723e */ /* 0x000fe200000000ff */
[--C-:B------:R-:W-:Y:S01]  /*9c80*/  HADD2.F32 R5, -RZ, R147.reuse.H0_H0 ;  /* 0x20000093ff057230 */ /* 0x100fe20000004100 */
[----:B------:R-:W-:Y:S01]  /*9c90*/  F2FP.F16.F32.PACK_AB R49, R55, R50 ;  /* 0x000000323731723e */ /* 0x000fe200000000ff */
[----:B------:R-:W-:Y:S02]  /*9ca0*/  HADD2.F32 R4, -RZ, R147.H1_H1 ;  /* 0x30000093ff047230 */ /* 0x000fe40000004100 */
[----:B------:R-:W-:Y:S01]  /*9cb0*/  FFMA R63, R81, R0, R63 ;  /* 0x00000000513f7223 */ /* 0x000fe2000000003f */
[----:B------:R-:W-:Y:S01]  /*9cc0*/  FMUL R67, R78, R67 ;  /* 0x000000434e437220 */ /* 0x000fe20000400000 */
[----:B------:R-:W-:Y:S01]  /*9cd0*/  F2FP.F16.F32.PACK_AB R50, R53, R52 ;  /* 0x000000343532723e */ /* 0x000fe200000000ff */
[----:B------:R-:W-:Y:S01]  /*9ce0*/  FFMA R60, R81, R3, R60 ;  /* 0x00000003513c7223 */ /* 0x000fe2000000003c */
[----:B------:R-:W-:Y:S01]  /*9cf0*/  F2FP.F16.F32.PACK_AB R51, R59, R54 ;  /* 0x000000363b33723e */ /* 0x000fe200000000ff */
[C---:B------:R-:W-:Y:S01]  /*9d00*/  FFMA R61, R81.reuse, R2, R61 ;  /* 0x00000002513d7223 */ /* 0x040fe2000000003d */
[C---:B------:R-:W-:Y:S01]  /*9d10*/  FFMA R62, R81.reuse, R5, R62 ;  /* 0x00000005513e7223 */ /* 0x040fe2000000003e */
[----:B------:R-:W-:Y:S01]  /*9d20*/  FFMA R67, R81, R4, R67 ;  /* 0x0000000451437223 */ /* 0x000fe20000000043 */
[----:B------:R-:W-:Y:S01]  /*9d30*/  F2FP.F16.F32.PACK_AB R56, R57, R56 ;  /* 0x000000383938723e */ /* 0x000fe200000000ff */
[----:B------:R1:W-:Y:S01]  /*9d40*/  STS.128 [R174+0x8400], R48 ;  /* 0x00840030ae007388 */ /* 0x0003e20000000c00 */
[----:B------:R-:W-:Y:S02]  /*9d50*/  F2FP.F16.F32.PACK_AB R57, R63, R58 ;  /* 0x0000003a3f39723e */ /* 0x000fe400000000ff */
        /* <DEDUP_REMOVED lines=22> */
.L_x_130:
[----:B------:R-:W-:Y:S05]  /*9ec0*/  BSYNC.RECONVERGENT B0 ;  /* 0x0000000000007941 */ /* 0x000fea0003800200 */
.L_x_129:
        /* <DEDUP_REMOVED lines=13> */
[----:B-1----:R-:W-:Y:S04]  /*9fa0*/  @P1 IADD3 R9, PT, PT, R87, UR48, RZ ;  /* 0x0000003057091c10 */ /* 0x002fe8000fffe0ff */
[----:B------:R-:W-:Y:S01]  /*9fb0*/  @P1 IADD3 R7, PT, PT, R102, R9, RZ ;  /* 0x0000000966071210 */ /* 0x000fe20007ffe0ff */
[--C-:B------:R-:W-:Y:S02]  /*9fc0*/  @P1 IMAD.IADD R5, R100, 0x1, R9.reuse ;  /* 0x0000000164051824 */ /* 0x100fe400078e0209 */
[----:B------:R-:W-:Y:S01]  /*9fd0*/  @P1 IMAD.IADD R2, R108, 0x1, R9 ;  /* 0x000000016c021824 */ /* 0x000fe200078e0209 */
[----:B------:R-:W-:Y:S06]  /*9fe0*/  @P0 BRA `(.L_x_134) ;  /* 0x00000000000c0947 */ /* 0x000fec0003800000 */
[----:B------:R-:W-:Y:S04]  /*9ff0*/  SHF.L.U32 R0, R167, 0x1f, RZ ;  /* 0x0000001fa7007819 */ /* 0x000fe800000006ff */
[----:B------:R-:W1:Y:S02]  /*a000*/  SYNCS.PHASECHK.TRANS64.TRYWAIT P0, [R3+URZ+0x20], R0 ;  /* 0x00002000030075a7 */ /* 0x000e6400080011ff */
[----:B-1----:R-:W-:Y:S05]  /*a010*/  @!P0 BRA `(.L_x_135) ;  /* 0x0000002000408947 */ /* 0x002fea0003800000 */
.L_x_134:
[----:B------:R-:W-:Y:S05]  /*a020*/  BSYNC B0 ;  /* 0x0000000000007941 */ /* 0x000fea0003800000 */
.L_x_133:
[----:B------:R-:W-:Y:S11]  /*a030*/  ISETP.NE.AND P0, PT, R103, RZ, PT ;  /* 0x000000ff6700720c */ /* 0x000ff60003f05270 */
[----:B------:R-:W-:Y:S02]  /*a040*/  @!UPT UIADD3 URZ, UPT, UPT, URZ, URZ, URZ ;  /* 0x000000fffffff290 */ /* 0x000fe4000fffe0ff */
[----:B------:R2:W3:Y:S01]  /*a050*/  @P0 LDS.128 R88, [R87+UR48+0x400] ;  /* 0x0004003057580984 */ /* 0x0004e20008000c00 */
[----:B-1----:R-:W-:Y:S01]  /*a060*/  @P0 IMAD.IADD R3, R102, 0x1, R5 ;  /* 0x0000000166030824 */ /* 0x002fe200078e0205 */
[C---:B------:R-:W-:Y:S01]  /*a070*/  @P0 IADD3 R4, PT, PT, R108.reuse, R5, RZ ;  /* 0x000000056c040210 */ /* 0x040fe20007ffe0ff */
[C---:B------:R-:W-:Y:S01]  /*a080*/  @P0 IMAD.IADD R0, R108.reuse, 0x1, R7 ;  /* 0x000000016c000824 */ /* 0x040fe200078e0207 */
[----:B------:R2:W4:Y:S02]  /*a090*/  @P0 LDS.128 R96, [R2+0x400] ;  /* 0x0004000002600984 */ /* 0x0005240000000c00 */
[----:B------:R-:W-:Y:S02]  /*a0a0*/  @P0 IADD3 R108, PT, PT, R108, R3, RZ ;  /* 0x000000036c6c0210 */ /* 0x000fe40007ffe0ff */
[----:B------:R2:W1:Y:S04]  /*a0b0*/  @P0 LDS.128 R104, [R7+0x400] ;  /* 0x0004000007680984 */ /* 0x0004680000000c00 */
[----:B------:R2:W1:Y:S04]  /*a0c0*/  @P0 LDS.128 R112, [R0+0x400] ;  /* 0x0004000000700984 */ /* 0x0004680000000c00 */
[----:B------:R2:W1:Y:S04]  /*a0d0*/  @P0 LDS.128 R120, [R5+0x400] ;  /* 0x0004000005780984 */ /* 0x0004680000000c00 */
[----:B------:R2:W1:Y:S04]  /*a0e0*/  @P0 LDS.128 R128, [R4+0x400] ;  /* 0x0004000004800984 */ /* 0x0004680000000c00 */
[----:B------:R2:W1:Y:S04]  /*a0f0*/  @P0 LDS.128 R136, [R3+0x400] ;  /* 0x0004000003880984 */ /* 0x0004680000000c00 */
[----:B------:R2:W1:Y:S02]  /*a100*/  @P0 LDS.128 R144, [R108+0x400] ;  /* 0x000400006c900984 */ /* 0x0004640000000c00 */
.L_x_132:
[----:B------:R-:W-:Y:S05]  /*a110*/  BSYNC B1 ;  /* 0x0000000000017941 */ /* 0x000fea0003800000 */
.L_x_131:
[----:B--2---:R-:W-:Y:S05]  /*a120*/  VIADD R3, R80, 0xc0 ;  /* 0x000000c050037836 */ /* 0x004fea0000000000 */
[----:B------:R-:W-:Y:S04]  /*a130*/  SHF.R.U32.HI R3, RZ, 0x15, R3 ;  /* 0x00000015ff037819 */ /* 0x000fe80000011603 */
[----:B------:R-:W-:Y:S11]  /*a140*/  LOP3.LUT P0, RZ, R3, 0x3, R162, 0x48, !PT ;  /* 0x0000000303ff7812 */ /* 0x000ff600078048a2 */
[----:B------:R-:W-:Y:S02]  /*a150*/  @!UPT UIADD3 URZ, UPT, UPT, URZ, URZ, URZ ;  /* 0x000000fffffff290 */ /* 0x000fe4000fffe0ff */
[----:B------:R-:W-:Y:S05]  /*a160*/  @!P0 BRA `(.L_x_136) ;  /* 0x0000000000408947 */ /* 0x000fea0003800000 */
[----:B------:R-:W2:Y:S01]  /*a170*/  LDCU.64 UR8, c[0x4][0x70] ;  /* 0x01000e00ff0877ac */ /* 0x000ea20008000a00 */
[----:B------:R-:W-:Y:S01]  /*a180*/  MOV R3, 0x0 ;  /* 0x0000000000037802 */ /* 0x000fe20000000f00 */
[----:B------:R-:W-:Y:S02]  /*a190*/  HFMA2 R12, -RZ, RZ, 0, 5.9604644775390625e-08 ;  /* 0x00000001ff0c7431 */ /* 0x000fe400000001ff */
[----:B-1----:R-:W-:Y:S02]  /*a1a0*/  IMAD.MOV.U32 R8, RZ, RZ, 0x192 ;  /* 0x00000192ff087424 */ /* 0x002fe400078e00ff */
[----:B------:R-:W-:Y:S01]  /*a1b0*/  IMAD.MOV.U32 R13, RZ, RZ, RZ ;  /* 0x000000ffff0d7224 */ /* 0x000fe200078e00ff */
[----:B------:R-:W1:Y:S01]  /*a1c0*/  LDCU.64 UR6, c[0x4][0x78] ;  /* 0x01000f00ff0677ac */ /* 0x000e620008000a00 */
[----:B------:R-:W3:Y:S01]  /*a1d0*/  LDC.64 R2, c[0x4][R3] ;  /* 0x0100000003027b82 */ /* 0x000ee20000000a00 */
[----:B------:R-:W5:Y:S01]  /*a1e0*/  LDCU.64 UR4, c[0x4][0x10] ;  /* 0x01000200ff0477ac */ /* 0x000f620008000a00 */
[----:B--2---:R-:W-:Y:S01]  /*a1f0*/  MOV R5, UR9 ;  /* 0x0000000900057c02 */ /* 0x004fe20008000f00 */
[----:B------:R-:W-:Y:S01]  /*a200*/  IMAD.U32 R4, RZ, RZ, UR8 ;  /* 0x00000008ff047e24 */ /* 0x000fe2000f8e00ff */
[----:B-1----:R-:W-:Y:S01]  /*a210*/  MOV R7, UR7 ;  /* 0x0000000700077c02 */ /* 0x002fe20008000f00 */
[----:B------:R-:W-:Y:S01]  /*a220*/  IMAD.U32 R6, RZ, RZ, UR6 ;  /* 0x00000006ff067e24 */ /* 0x000fe2000f8e00ff */
[----:B-----5:R-:W-:Y:S01]  /*a230*/  MOV R11, UR5 ;  /* 0x00000005000b7c02 */ /* 0x020fe20008000f00 */
[----:B------:R-:W-:Y:S02]  /*a240*/  IMAD.U32 R10, RZ, RZ, UR4 ;  /* 0x00000004ff0a7e24 */ /* 0x000fe4000f8e00ff */
[----:B------:R-:W-:Y:S07]  /*a250*/  LEPC R20, `(.L_x_136) ;  /* 0x000000001014794e */ /* 0x000fee0000000000 */
[----:B---34-:R-:W-:Y:S05]  /*a260*/  CALL.ABS.NOINC R2 ;  /* 0x0000000002007343 */ /* 0x018fea0003c00000 */
.L_x_136:
[----:B------:R-:W-:Y:S01]  /*a270*/  ISETP.NE.AND P0, PT, R170, RZ, PT ;  /* 0x000000ffaa00720c */ /* 0x000fe20003f05270 */
[----:B------:R-:W-:Y:S05]  /*a280*/  WARPSYNC.ALL ;  /* 0x0000000000007948 */ /* 0x000fea0003800000 */
[----:B------:R-:W-:Y:S01]  /*a290*/  R2UR UR4, R80 ;  /* 0x00000000500472ca */ /* 0x000fe200000e0000 */
[--C-:B---3--:R-:W-:Y:S01]  /*a2a0*/  HADD2.F32 R82, -RZ, R88.reuse.H0_H0 ;  /* 0x20000058ff527230 */ /* 0x108fe20000004100 */
[----:B------:R-:W-:Y:S01]  /*a2b0*/  IADD3 R179, PT, PT, R179, 0xa0, RZ ;  /* 0x000000a0b3b37810 */ /* 0x000fe20007ffe0ff */
[----:B------:R-:W-:Y:S01]  /*a2c0*/  HADD2.F32 R84, -RZ, R88.H1_H1 ;  /* 0x30000058ff547230 */ /* 0x000fe20000004100 */
[----:B------:R-:W-:Y:S01]  /*a2d0*/  BSSY.RECONVERGENT B0, `(.L_x_137) ;  /* 0x00000fc000007945 */ /* 0x000fe20003800200 */
[--C-:B------:R-:W-:Y:S01]  /*a2e0*/  HADD2.F32 R83, -RZ, R89.reuse.H0_H0 ;  /* 0x20000059ff537230 */ /* 0x100fe20000004100 */
[----:B------:R-:W-:Y:S01]  /*a2f0*/  LOP3.LUT R179, R179, 0xfefffff8, RZ, 0xc0, !PT ;  /* 0xfefffff8b3b37812 */ /* 0x000fe200078ec0ff */
[----:B------:R-:W-:Y:S02]  /*a300*/  HADD2.F32 R86, -RZ, R89.H1_H1 ;  /* 0x30000059ff567230 */ /* 0x000fe40000004100 */
[--C-:B------:R-:W-:Y:S02]  /*a310*/  HADD2.F32 R85, -RZ, R90.reuse.H0_H0 ;  /* 0x2000005aff557230 */ /* 0x100fe40000004100 */
[----:B------:R-:W-:Y:S02]  /*a320*/  HADD2.F32 R88, -RZ, R90.H1_H1 ;  /* 0x3000005aff587230 */ /* 0x000fe40000004100 */
[----:B-1----:R-:W1:Y:S01]  /*a330*/  LDTM.x64 R4, tmem[UR4+0xc0] ;  /* 0x0000c004000479ee */ /* 0x002e620008340000 */
[----:B------:R-:W-:Y:S01]  /*a340*/  NOP ;  /* 0x0000000000007918 */ /* 0x000fe20000000000 */
[----:B-1----:R1:W-:Y:S01]  /*a350*/  SYNCS.ARRIVE.TRANS64.RED.A1T0 RZ, [R179+URZ], RZ ;  /* 0x000000ffb3ff79a7 */ /* 0x0023e200081004ff */
[--C-:B------:R-:W-:Y:S02]  /*a360*/  HADD2.F32 R87, -RZ, R91.reuse.H0_H0 ;  /* 0x2000005bff577230 */ /* 0x100fe40000004100 */
[----:B------:R-:W-:Y:S02]  /*a370*/  HADD2.F32 R90, -RZ, R91.H1_H1 ;  /* 0x3000005bff5a7230 */ /* 0x000fe40000004100 */
[--C-:B----4-:R-:W-:Y:S02]  /*a380*/  HADD2.F32 R89, -RZ, R96.reuse.H0_H0 ;  /* 0x20000060ff597230 */ /* 0x110fe40000004100 */
[----:B------:R-:W-:Y:S02]  /*a390*/  HADD2.F32 R91, -RZ, R96.H1_H1 ;  /* 0x30000060ff5b7230 */ /* 0x000fe40000004100 */
[--C-:B------:R-:W-:Y:S02]  /*a3a0*/  HADD2.F32 R92, -RZ, R97.reuse.H0_H0 ;  /* 0x20000061ff5c7230 */ /* 0x100fe40000004100 */
[----:B------:R-:W-:Y:S02]  /*a3b0*/  HADD2.F32 R94, -RZ, R97.H1_H1 ;  /* 0x30000061ff5e7230 */ /* 0x000fe40000004100 */
[--C-:B------:R-:W-:Y:S02]  /*a3c0*/  HADD2.F32 R93, -RZ, R98.reuse.H0_H0 ;  /* 0x20000062ff5d7230 */ /* 0x100fe40000004100 */
[----:B------:R-:W-:Y:S02]  /*a3d0*/  HADD2.F32 R96, -RZ, R98.H1_H1 ;  /* 0x30000062ff607230 */ /* 0x000fe40000004100 */
[--C-:B------:R-:W-:Y:S02]  /*a3e0*/  HADD2.F32 R95, -RZ, R99.reuse.H0_H0 ;  /* 0x20000063ff5f7230 */ /* 0x100fe40000004100 */
[----:B------:R-:W-:Y:S02]  /*a3f0*/  HADD2.F32 R98, -RZ, R99.H1_H1 ;  /* 0x30000063ff627230 */ /* 0x000fe40000004100 */
[--C-:B------:R-:W-:Y:S02]  /*a400*/  HADD2.F32 R97, -RZ, R104.reuse.H0_H0 ;  /* 0x20000068ff617230 */ /* 0x100fe40000004100 */
[C---:B------:R-:W-:Y:S01]  /*a410*/  FMUL R4, R78.reuse, R4 ;  /* 0x000000044e047220 */ /* 0x040fe20000400000 */
[C---:B------:R-:W-:Y:S01]  /*a420*/  FMUL R5, R78.reuse, R5 ;  /* 0x000000054e057220 */ /* 0x040fe20000400000 */
[C---:B------:R-:W-:Y:S01]  /*a430*/  FMUL R6, R78.reuse, R6 ;  /* 0x000000064e067220 */ /* 0x040fe20000400000 */
[C---:B------:R-:W-:Y:S01]  /*a440*/  FMUL R7, R78.reuse, R7 ;  /* 0x000000074e077220 */ /* 0x040fe20000400000 */
[C---:B------:R-:W-:Y:S01]  /*a450*/  FFMA R4, R81.reuse, R82, R4 ;  /* 0x0000005251047223 */ /* 0x040fe20000000004 */
[C---:B------:R-:W-:Y:S01]  /*a460*/  FFMA R5, R81.reuse, R84, R5 ;  /* 0x0000005451057223 */ /* 0x040fe20000000005 */
[C---:B------:R-:W-:Y:S01]  /*a470*/  FFMA R6, R81.reuse, R83, R6 ;  /* 0x0000005351067223 */ /* 0x040fe20000000006 */
[----:B------:R-:W-:Y:S01]  /*a480*/  FFMA R7, R81, R86, R7 ;  /* 0x0000005651077223 */ /* 0x000fe20000000007 */
[C---:B------:R-:W-:Y:S01]  /*a490*/  FMUL R8, R78.reuse, R8 ;  /* 0x000000084e087220 */ /* 0x040fe20000400000 */
[C---:B------:R-:W-:Y:S01]  /*a4a0*/  FMUL R9, R78.reuse, R9 ;  /* 0x000000094e097220 */ /* 0x040fe20000400000 */
[----:B------:R-:W-:Y:S01]  /*a4b0*/  F2FP.F16.F32.PACK_AB R4, R5, R4 ;  /* 0x000000040504723e */ /* 0x000fe200000000ff */
[C---:B------:R-:W-:Y:S01]  /*a4c0*/  FMUL R10, R78.reuse, R10 ;  /* 0x0000000a4e0a7220 */ /* 0x040fe20000400000 */
[----:B------:R-:W-:Y:S01]  /*a4d0*/  F2FP.F16.F32.PACK_AB R5, R7, R6 ;  /* 0x000000060705723e */ /* 0x000fe200000000ff */
[C---:B------:R-:W-:Y:S01]  /*a4e0*/  FFMA R8, R81.reuse, R85, R8 ;  /* 0x0000005551087223 */ /* 0x040fe20000000008 */
[C---:B------:R-:W-:Y:S01]  /*a4f0*/  FFMA R9, R81.reuse, R88, R9 ;  /* 0x0000005851097223 */ /* 0x040fe20000000009 */
[----:B------:R-:W-:Y:S01]  /*a500*/  FFMA R10, R81, R87, R10 ;  /* 0x00000057510a7223 */ /* 0x000fe2000000000a */
[C---:B------:R-:W-:Y:S01]  /*a510*/  FMUL R11, R78.reuse, R11 ;  /* 0x0000000b4e0b7220 */ /* 0x040fe20000400000 */
[C---:B------:R-:W-:Y:S01]  /*a520*/  FMUL R0, R78.reuse, R12 ;  /* 0x0000000c4e007220 */ /* 0x040fe20000400000 */
[C---:B------:R-:W-:Y:S01]  /*a530*/  FMUL R2, R78.reuse, R13 ;  /* 0x0000000d4e027220 */ /* 0x040fe20000400000 */
[----:B------:R-:W-:Y:S01]  /*a540*/  F2FP.F16.F32.PACK_AB R6, R9, R8 ;  /* 0x000000080906723e */ /* 0x000fe200000000ff */
[C---:B------:R-:W-:Y:S01]  /*a550*/  FFMA R11, R81.reuse, R90, R11 ;  /* 0x0000005a510b7223 */ /* 0x040fe2000000000b */
[C---:B------:R-:W-:Y:S01]  /*a560*/  FFMA R0, R81.reuse, R89, R0 ;  /* 0x0000005951007223 */ /* 0x040fe20000000000 */
[----:B------:R-:W-:Y:S01]  /*a570*/  FFMA R2, R81, R91, R2 ;  /* 0x0000005b51027223 */ /* 0x000fe20000000002 */
[C---:B------:R-:W-:Y:S01]  /*a580*/  FMUL R3, R78.reuse, R14 ;  /* 0x0000000e4e037220 */ /* 0x040fe20000400000 */
[C---:B------:R-:W-:Y:S01]  /*a590*/  FMUL R15, R78.reuse, R15 ;  /* 0x0000000f4e0f7220 */ /* 0x040fe20000400000 */
[----:B------:R-:W-:Y:S01]  /*a5a0*/  F2FP.F16.F32.PACK_AB R7, R11, R10 ;  /* 0x0000000a0b07723e */ /* 0x000fe200000000ff */
[----:B------:R-:W-:Y:S01]  /*a5b0*/  FMUL R12, R78, R16 ;  /* 0x000000104e0c7220 */ /* 0x000fe20000400000 */
[----:B------:R-:W-:Y:S01]  /*a5c0*/  F2FP.F16.F32.PACK_AB R8, R2, R0 ;  /* 0x000000000208723e */ /* 0x000fe200000000ff */
[C---:B------:R-:W-:Y:S01]  /*a5d0*/  FFMA R3, R81.reuse, R92, R3 ;  /* 0x0000005c51037223 */ /* 0x040fe20000000003 */
[C---:B------:R-:W-:Y:S01]  /*a5e0*/  FFMA R15, R81.reuse, R94, R15 ;  /* 0x0000005e510f7223 */ /* 0x040fe2000000000f */
[----:B------:R1:W-:Y:S01]  /*a5f0*/  STS.128 [R178+UR48+0xc400], R4 ;  /* 0x00c40004b2007988 */ /* 0x0003e20008000c30 */
[----:B------:R-:W-:Y:S01]  /*a600*/  FFMA R12, R81, R93, R12 ;  /* 0x0000005d510c7223 */ /* 0x000fe2000000000c */
[C---:B------:R-:W-:Y:S01]  /*a610*/  FMUL R13, R78.reuse, R17 ;  /* 0x000000114e0d7220 */ /* 0x040fe20000400000 */
[C---:B------:R-:W-:Y:S01]  /*a620*/  FMUL R14, R78.reuse, R18 ;  /* 0x000000124e0e7220 */ /* 0x040fe20000400000 */
[----:B------:R-:W-:Y:S01]  /*a630*/  F2FP.F16.F32.PACK_AB R9, R15, R3 ;  /* 0x000000030f09723e */ /* 0x000fe200000000ff */
[C---:B------:R-:W-:Y:S01]  /*a640*/  FMUL R19, R78.reuse, R19 ;  /* 0x000000134e137220 */ /* 0x040fe20000400000 */
[C---:B------:R-:W-:Y:S01]  /*a650*/  FFMA R13, R81.reuse, R96, R13 ;  /* 0x00000060510d7223 */ /* 0x040fe2000000000d */
[C---:B------:R-:W-:Y:S01]  /*a660*/  FFMA R14, R81.reuse, R95, R14 ;  /* 0x0000005f510e7223 */ /* 0x040fe2000000000e */
[----:B------:R-:W-:Y:S02]  /*a670*/  HADD2.F32 R100, -RZ, R104.H1_H1 ;  /* 0x30000068ff647230 */ /* 0x000fe40000004100 */
[----:B------:R-:W-:Y:S01]  /*a680*/  FFMA R19, R81, R98, R19 ;  /* 0x0000006251137223 */ /* 0x000fe20000000013 */
[C---:B------:R-:W-:Y:S01]  /*a690*/  FMUL R16, R78.reuse, R20 ;  /* 0x000000144e107220 */ /* 0x040fe20000400000 */
[----:B------:R-:W-:Y:S01]  /*a6a0*/  F2FP.F16.F32.PACK_AB R10, R13, R12 ;  /* 0x0000000c0d0a723e */ /* 0x000fe200000000ff */
[--C-:B------:R-:W-:Y:S02]  /*a6b0*/  HADD2.F32 R99, -RZ, R105.reuse.H0_H0 ;  /* 0x20000069ff637230 */ /* 0x100fe40000004100 */
[C---:B------:R-:W-:Y:S01]  /*a6c0*/  FMUL R17, R78.reuse, R21 ;  /* 0x000000154e117220 */ /* 0x040fe20000400000 */
[----:B------:R-:W-:Y:S01]  /*a6d0*/  F2FP.F16.F32.PACK_AB R11, R19, R14 ;  /* 0x0000000e130b723e */ /* 0x000fe200000000ff */
[C---:B------:R-:W-:Y:S01]  /*a6e0*/  FFMA R16, R81.reuse, R97, R16 ;  /* 0x0000006151107223 */ /* 0x040fe20000000010 */
[----:B------:R-:W-:Y:S02]  /*a6f0*/  HADD2.F32 R102, -RZ, R105.H1_H1 ;  /* 0x30000069ff667230 */ /* 0x000fe40000004100 */
[----:B------:R-:W-:Y:S01]  /*a700*/  FFMA R17, R81, R100, R17 ;  /* 0x0000006451117223 */ /* 0x000fe20000000011 */
[C---:B------:R-:W-:Y:S01]  /*a710*/  FMUL R18, R78.reuse, R22 ;  /* 0x000000164e127220 */ /* 0x040fe20000400000 */
[----:B------:R1:W-:Y:S01]  /*a720*/  STS.128 [R180+0xc400], R8 ;  /* 0x00c40008b4007388 */ /* 0x0003e20000000c00 */
[--C-:B------:R-:W-:Y:S02]  /*a730*/  HADD2.F32 R101, -RZ, R106.reuse.H0_H0 ;  /* 0x2000006aff657230 */ /* 0x100fe40000004100 */
[C---:B------:R-:W-:Y:S01]  /*a740*/  FMUL R23, R78.reuse, R23 ;  /* 0x000000174e177220 */ /* 0x040fe20000400000 */
[----:B------:R-:W-:Y:S01]  /*a750*/  F2FP.F16.F32.PACK_AB R16, R17, R16 ;  /* 0x000000101110723e */ /* 0x000fe200000000ff */
[C---:B------:R-:W-:Y:S01]  /*a760*/  FFMA R18, R81.reuse, R99, R18 ;  /* 0x0000006351127223 */ /* 0x040fe20000000012 */
[----:B------:R-:W-:Y:S02]  /*a770*/  HADD2.F32 R104, -RZ, R106.H1_H1 ;  /* 0x3000006aff687230 */ /* 0x000fe40000004100 */
[----:B------:R-:W-:Y:S01]  /*a780*/  FFMA R23, R81, R102, R23 ;  /* 0x0000006651177223 */ /* 0x000fe20000000017 */
[C---:B------:R-:W-:Y:S01]  /*a790*/  FMUL R20, R78.reuse, R24 ;  /* 0x000000184e147220 */ /* 0x040fe20000400000 */
[--C-:B------:R-:W-:Y:S02]  /*a7a0*/  HADD2.F32 R103, -RZ, R107.reuse.H0_H0 ;  /* 0x2000006bff677230 */ /* 0x100fe40000004100 */
[C---:B------:R-:W-:Y:S01]  /*a7b0*/  FMUL R21, R78.reuse, R25 ;  /* 0x000000194e157220 */ /* 0x040fe20000400000 */
[----:B------:R-:W-:Y:S01]  /*a7c0*/  HADD2.F32 R106, -RZ, R107.H1_H1 ;  /* 0x3000006bff6a7230 */ /* 0x000fe20000004100 */
[----:B------:R-:W-:Y:S01]  /*a7d0*/  F2FP.F16.F32.PACK_AB R17, R23, R18 ;  /* 0x000000121711723e */ /* 0x000fe200000000ff */
[C---:B------:R-:W-:Y:S01]  /*a7e0*/  FFMA R20, R81.reuse, R101, R20 ;  /* 0x0000006551147223 */ /* 0x040fe20000000014 */
        /* <DEDUP_REMOVED lines=16> */
[--C-:B------:R-:W-:Y:S01]  /*a8f0*/  HADD2.F32 R109, -RZ, R114.reuse.H0_H0 ;  /* 0x20000072ff6d7230 */ /* 0x100fe20000004100 */
[----:B------:R1:W-:Y:S01]  /*a900*/  STS.128 [R177+0xc400], R16 ;  /* 0x00c40010b1007388 */ /* 0x0003e20000000c00 */
        /* <DEDUP_REMOVED lines=69> */
[C---:B------:R-:W-:Y:S01]  /*ad60*/  FFMA R45, R81.reuse, R128, R45 ;  /* 0x00000080512d7223 */ /* 0x040fe2000000002d */
[C---:B------:R-:W-:Y:S01]  /*ad70*/  FMUL R46, R78.reuse, R50 ;  /* 0x000000324e2e7220 */ /* 0x040fe20000400000 */
[--C-:B------:R-:W-:Y:S02]  /*ad80*/  HADD2.F32 R129, -RZ, R136.reuse.H0_H0 ;  /* 0x20000088ff817230 */ /* 0x100fe40000004100 */
[C---:B------:R-:W-:Y:S01]  /*ad90*/  FMUL R51, R78.reuse, R51 ;  /* 0x000000334e337220 */ /* 0x040fe20000400000 */
[----:B------:R-:W-:Y:S02]  /*ada0*/  HADD2.F32 R132, -RZ, R136.H1_H1 ;  /* 0x30000088ff847230 */ /* 0x000fe40000004100 */
[C---:B------:R-:W-:Y:S01]  /*adb0*/  FMUL R48, R78.reuse, R52 ;  /* 0x000000344e307220 */ /* 0x040fe20000400000 */
[--C-:B------:R-:W-:Y:S02]  /*adc0*/  HADD2.F32 R131, -RZ, R137.reuse.H0_H0 ;  /* 0x20000089ff837230 */ /* 0x100fe40000004100 */
[C---:B------:R-:W-:Y:S01]  /*add0*/  FMUL R49, R78.reuse, R53 ;  /* 0x000000354e317220 */ /* 0x040fe20000400000 */
[C---:B------:R-:W-:Y:S01]  /*ade0*/  FFMA R46, R81.reuse, R127, R46 ;  /* 0x0000007f512e7223 */ /* 0x040fe2000000002e */
[----:B------:R-:W-:Y:S02]  /*adf0*/  HADD2.F32 R134, -RZ, R137.H1_H1 ;  /* 0x30000089ff867230 */ /* 0x000fe40000004100 */
[C---:B------:R-:W-:Y:S01]  /*ae00*/  FMUL R50, R78.reuse, R54 ;  /* 0x000000364e327220 */ /* 0x040fe20000400000 */
[C---:B------:R-:W-:Y:S01]  /*ae10*/  FFMA R51, R81.reuse, R130, R51 ;  /* 0x0000008251337223 */ /* 0x040fe20000000033 */
        /* <DEDUP_REMOVED lines=11> */
[----:B------:R-:W-:Y:S01]  /*aed0*/  FFMA R55, R81, R134, R55 ;  /* 0x0000008651377223 */ /* 0x000fe20000000037 */
[--C-:B------:R-:W-:Y:S02]  /*aee0*/  HADD2.F32 R137, -RZ, R144.reuse.H0_H0 ;  /* 0x20000090ff897230 */ /* 0x100fe40000004100 */
[C---:B------:R-:W-:Y:S01]  /*aef0*/  FMUL R59, R78.reuse, R59 ;  /* 0x0000003b4e3b7220 */ /* 0x040fe20000400000 */
[----:B------:R-:W-:Y:S01]  /*af00*/  F2FP.F16.F32.PACK_AB R42, R45, R44 ;  /* 0x0000002c2d2a723e */ /* 0x000fe200000000ff */
[----:B------:R-:W-:Y:S01]  /*af10*/  FFMA R52, R81, R133, R52 ;  /* 0x0000008551347223 */ /* 0x000fe20000000034 */
[----:B------:R-:W-:Y:S01]  /*af20*/  F2FP.F16.F32.PACK_AB R43, R51, R46 ;  /* 0x0000002e332b723e */ /* 0x000fe200000000ff */
[----:B------:R-:W-:Y:S02]  /*af30*/  HADD2.F32 R140, -RZ, R144.H1_H1 ;  /* 0x30000090ff8c7230 */ /* 0x000fe40000004100 */
[C---:B------:R-:W-:Y:S01]  /*af40*/  FMUL R56, R78.reuse, R60 ;  /* 0x0000003c4e387220 */ /* 0x040fe20000400000 */
[C---:B------:R-:W-:Y:S01]  /*af50*/  FFMA R53, R81.reuse, R136, R53 ;  /* 0x0000008851357223 */ /* 0x040fe20000000035 */
[--C-:B------:R-:W-:Y:S01]  /*af60*/  HADD2.F32 R139, -RZ, R145.reuse.H0_H0 ;  /* 0x20000091ff8b7230 */ /* 0x100fe20000004100 */
[----:B------:R1:W-:Y:S01]  /*af70*/  STS.128 [R183+0xc400], R40 ;  /* 0x00c40028b7007388 */ /* 0x0003e20000000c00 */
        /* <DEDUP_REMOVED lines=15> */
[----:B------:R-:W-:Y:S02]  /*b070*/  HADD2.F32 R146, -RZ, R147.H1_H1 ;  /* 0x30000093ff927230 */ /* 0x000fe40000004100 */
[C---:B------:R-:W-:Y:S01]  /*b080*/  FMUL R62, R78.reuse, R66 ;  /* 0x000000424e3e7220 */ /* 0x040fe20000400000 */
[----:B------:R-:W-:Y:S01]  /*b090*/  F2FP.F16.F32.PACK_AB R49, R55, R50 ;  /* 0x000000323731723e */ /* 0x000fe200000000ff */
        /* <DEDUP_REMOVED lines=31> */
.L_x_138:
[----:B------:R-:W-:Y:S05]  /*b290*/  BSYNC.RECONVERGENT B0 ;  /* 0x0000000000007941 */ /* 0x000fea0003800200 */
.L_x_137:
[----:B------:R-:W-:Y:S01]  /*b2a0*/  BAR.SYNC.DEFER_BLOCKING 0x1, 0x80 ;  /* 0x0042000000007b1d */ /* 0x000fe20000010000 */
[----:B------:R-:W-:Y:S01]  /*b2b0*/  UISETP.NE.AND UP0, UPT, UR49, -0x4, UPT ;  /* 0xfffffffc3100788c */ /* 0x000fe2000bf05270 */
[----:B------:R-:W-:Y:S08]  /*b2c0*/  IADD3 R76, PT, PT, R76, 0x1, RZ ;  /* 0x000000014c4c7810 */ /* 0x000ff00007ffe0ff */
[----:B------:R-:W-:Y:S05]  /*b2d0*/  BRA.U !UP0, `(.L_x_139) ;  /* 0x0000000108287547 */ /* 0x000fea000b800000 */
[----:B------:R-:W-:Y:S01]  /*b2e0*/  ISETP.NE.AND P0, PT, R176, RZ, PT ;  /* 0x000000ffb000720c */ /* 0x000fe20003f05270 */
[----:B------:R-:W-:Y:S01]  /*b2f0*/  IMAD.U32 R3, RZ, RZ, UR51 ;  /* 0x00000033ff037e24 */ /* 0x000fe2000f8e00ff */
[----:B------:R-:W-:Y:S01]  /*b300*/  UIADD3 UR51, UPT, UPT, UR51, 0x1, URZ ;  /* 0x0000000133337890 */ /* 0x000fe2000fffe0ff */
[----:B------:R-:W-:Y:S03]  /*b310*/  IMAD.U32 R0, RZ, RZ, UR37 ;  /* 0x00000025ff007e24 */ /* 0x000fe6000f8e00ff */
[----:B------:R-:W-:Y:S04]  /*b320*/  UISETP.NE.AND UP0, UPT, UR51, 0x4, UPT ;  /* 0x000000043300788c */ /* 0x000fe8000bf05270 */
[----:B------:R-:W-:Y:S03]  /*b330*/  USEL UR51, UR51, URZ, UP0 ;  /* 0x000000ff33337287 */ /* 0x000fe60008000000 */
[----:B------:R-:W-:Y:S05]  /*b340*/  @P0 LEA R3, R3, UR48, 0x3 ;  /* 0x0000003003030c11 */ /* 0x000fea000f8e18ff */
[----:B------:R-:W-:Y:S05]  /*b350*/  @P0 VIADD R3, R3, 0x40 ;  /* 0x0000004003030836 */ /* 0x000fea0000000000 */
[----:B------:R-:W-:Y:S04]  /*b360*/  @P0 PRMT R0, R0, 0x654, R3 ;  /* 0x0000065400000816 */ /* 0x000fe80000000003 */
[----:B------:R2:W-:Y:S03]  /*b370*/  @P0 SYNCS.ARRIVE.TRANS64.RED.A1T0 RZ, [R0+URZ], RZ ;  /* 0x000000ff00ff09a7 */ /* 0x0005e600081004ff */
.L_x_139:
[----:B------:R-:W-:Y:S01]  /*b380*/  ISETP.NE.AND P2, PT, R171, RZ, PT ;  /* 0x000000ffab00720c */ /* 0x000fe20003f45270 */
[----:B------:R-:W-:Y:S01]  /*b390*/  UIADD3 UR49, UPT, UPT, UR49, 0x4, URZ ;  /* 0x0000000431317890 */ /* 0x000fe2000fffe0ff */
[----:B------:R-:W-:Y:S01]  /*b3a0*/  ISETP.NE.AND P0, PT, R173, 0x2, PT ;  /* 0x00000002ad00780c */ /* 0x000fe20003f05270 */
[----:B------:R-:W-:Y:S01]  /*b3b0*/  IMAD.IADD R20, R75, 0x1, R154 ;  /* 0x000000014b147824 */ /* 0x000fe200078e029a */
[----:B------:R-:W-:Y:S01]  /*b3c0*/  ISETP.NE.AND P1, PT, R76, 0x2, PT ;  /* 0x000000024c00780c */ /* 0x000fe20003f25270 */
[----:B------:R-:W-:Y:S01]  /*b3d0*/  IMAD.IADD R21, R77, 0x1, R156 ;  /* 0x000000014d157824 */ /* 0x000fe200078e029c */
[----:B--2---:R-:W-:Y:S02]  /*b3e0*/  SEL R0, RZ, 0x1, P0 ;  /* 0x00000001ff007807 */ /* 0x004fe40000000000 */
[----:B------:R-:W-:Y:S02]  /*b3f0*/  SEL R3, RZ, 0x1, P1 ;  /* 0x00000001ff037807 */ /* 0x000fe40000800000 */
[----:B------:R-:W-:Y:S02]  /*b400*/  LOP3.LUT R165, R165, R0, RZ, 0x3c, !PT ;  /* 0x00000000a5a57212 */ /* 0x000fe400078e3cff */
[----:B------:R-:W-:Y:S02]  /*b410*/  LOP3.LUT R166, R166, R3, RZ, 0x3c, !PT ;  /* 0x00000003a6a67212 */ /* 0x000fe400078e3cff */
[----:B------:R-:W-:Y:S02]  /*b420*/  @P2 R2UR UR36, R164 ;  /* 0x00000000a42422ca */ /* 0x000fe400000e0000 */
[----:B------:R-:W-:Y:S02]  /*b430*/  SEL R173, R173, RZ, P0 ;  /* 0x000000ffadad7207 */ /* 0x000fe40000000000 */
[----:B------:R-:W-:Y:S01]  /*b440*/  SEL R76, R76, RZ, P1 ;  /* 0x000000ff4c4c7207 */ /* 0x000fe20000800000 */
[----:B------:R-:W-:Y:S10]  /*b450*/  @P2 BRA `(.L_x_140) ;  /* 0xffffffa000102947 */ /* 0x000ff4000383ffff */
[----:B------:R-:W-:-:S09]  /*b460*/  UISETP.NE.AND UP0, UPT, UR50, URZ, UPT ;  /* 0x000000ff3200728c */ /* 0x000fd2000bf05270 */
[----:B------:R-:W-:Y:S05]  /*b470*/  BRA.U !UP0, `(.L_x_141) ;  /* 0x0000000108487547 */ /* 0x000fea000b800000 */
[----:B------:R-:W2:Y:S02]  /*b480*/  LDCU.64 UR4, c[0x0][0x890] ;  /* 0x00011200ff0477ac */ /* 0x000ea40008000a00 */
[----:B--2---:R-:W-:-:S04]  /*b490*/  UISETP.NE.U32.AND UP0, UPT, UR4, URZ, UPT ;  /* 0x000000ff0400728c */ /* 0x004fc8000bf05070 */
[----:B------:R-:W-:-:S09]  /*b4a0*/  UISETP.NE.AND.EX UP0, UPT, UR5, URZ, UPT, UP0 ;  /* 0x000000ff0500728c */ /* 0x000fd2000bf05300 */
[----:B------:R-:W-:Y:S05]  /*b4b0*/  BRA.U UP0, `(.L_x_142) ;  /* 0x00000001000c7547 */ /* 0x000fea000b800000 */
[----:B------:R-:W-:-:S13]  /*b4c0*/  FSETP.NEU.AND P0, PT, R81, RZ, PT ;  /* 0x000000ff5100720b */ /* 0x000fda0003f0d000 */
[----:B------:R-:W-:Y:S05]  /*b4d0*/  @!P0 EXIT ;  /* 0x000000000000894d */ /* 0x000fea0003800000 */
[----:B------:R-:W-:Y:S05]  /*b4e0*/  BRA `(.L_x_141) ;  /* 0x00000000002c7947 */ /* 0x000fea0003800000 */
.L_x_142:
[----:B------:R-:W-:Y:S01]  /*b4f0*/  ISETP.NE.AND P0, PT, R172, RZ, PT ;  /* 0x000000ffac00720c */ /* 0x000fe20003f05270 */
[----:B------:R-:W-:-:S12]  /*b500*/  BSSY.RECONVERGENT B0, `(.L_x_141) ;  /* 0x0000009000007945 */ /* 0x000fd80003800200 */
[----:B------:R-:W-:Y:S05]  /*b510*/  @P0 BRA `(.L_x_143) ;  /* 0x0000000000140947 */ /* 0x000fea0003800000 */
[----:B------:R-:W2:Y:S02]  /*b520*/  LDCU.64 UR4, c[0x0][0x888] ;  /* 0x00011100ff0477ac */ /* 0x000ea40008000a00 */
[----:B--2---:R-:W-:-:S04]  /*b530*/  ISETP.NE.U32.AND P0, PT, RZ, UR4, PT ;  /* 0x00000004ff007c0c */ /* 0x004fc8000bf05070 */
[----:B------:R-:W-:-:S13]  /*b540*/  ISETP.NE.AND.EX P0, PT, RZ, UR5, PT, P0 ;  /* 0x00000005ff007c0c */ /* 0x000fda000bf05300 */
[----:B------:R-:W-:Y:S05]  /*b550*/  @!P0 EXIT ;  /* 0x000000000000894d */ /* 0x000fea0003800000 */
[----:B------:R-:W-:Y:S05]  /*b560*/  BRA `(.L_x_144) ;  /* 0x0000000000087947 */ /* 0x000fea0003800000 */
.L_x_143:
[----:B------:R-:W-:-:S13]  /*b570*/  FSETP.NEU.AND P0, PT, R81, RZ, PT ;  /* 0x000000ff5100720b */ /* 0x000fda0003f0d000 */
[----:B------:R-:W-:Y:S05]  /*b580*/  @!P0 EXIT ;  /* 0x000000000000894d */ /* 0x000fea0003800000 */
.L_x_144:
[----:B------:R-:W-:Y:S05]  /*b590*/  BSYNC.RECONVERGENT B0 ;  /* 0x0000000000007941 */ /* 0x000fea0003800200 */
.L_x_141:
[----:B------:R-:W-:Y:S01]  /*b5a0*/  ULEA UR4, UR51, UR48, 0x3 ;  /* 0x0000003033047291 */ /* 0x000fe2000f8e18ff */
[----:B------:R-:W-:-:S04]  /*b5b0*/  DEPBAR.LE SB0, 0x0 ;  /* 0x000080000000791a */ /* 0x000fc80000000000 */
[----:B------:R-:W-:-:S04]  /*b5c0*/  UIADD3 UR4, UPT, UPT, UR4, 0x40, URZ ;  /* 0x0000004004047890 */ /* 0x000fc8000fffe0ff */
[----:B------:R-:W-:-:S09]  /*b5d0*/  UPRMT UR4, UR37, 0x654, UR4 ;  /* 0x0000065425047896 */ /* 0x000fd20008000004 */
[----:B------:R-:W-:Y:S01]  /*b5e0*/  SYNCS.ARRIVE.TRANS64.RED.A1T0 RZ, [UR4], RZ ;  /* 0x000000ffffff79a7 */ /* 0x000fe20008100404 */
[----:B------:R-:W-:Y:S05]  /*b5f0*/  EXIT ;  /* 0x000000000000794d */ /* 0x000fea0003800000 */
.L_x_24:
[----:B--2---:R2:W4:Y:S02]  /*b600*/  SYNCS.PHASECHK.TRANS64.TRYWAIT P0, [R3+URZ+0xc0], R2 ;  /* 0x0000c002030075a7 */ /* 0x00452400080011ff */
[----:B----4-:R-:W-:Y:S05]  /*b610*/  @!P0 NANOSLEEP.SYNCS 0x989680 ;  /* 0x009896800000895d */ /* 0x010fea0003900000 */
[----:B------:R-:W4:Y:S02]  /*b620*/  @!P0 SYNCS.PHASECHK.TRANS64 P0, [R3+URZ+0xc0], R2 ;  /* 0x0000c002030085a7 */ /* 0x000f2400080010ff */
[----:B----4-:R-:W-:Y:S05]  /*b630*/  @!P0 BRA `(.L_x_24) ;  /* 0xfffffffc00f08947 */ /* 0x010fea000383ffff */
[----:B------:R-:W-:Y:S05]  /*b640*/  BRA `(.L_x_145) ;  /* 0xffffff6000507947 */ /* 0x000fea000383ffff */
.L_x_27:
[----:B-1----:R-:W-:-:S07]  /*b650*/  MOV R2, UR33 ;  /* 0x0000002100027c02 */ /* 0x002fce0008000f00 */
.L_x_146:
[----:B-1----:R1:W2:Y:S02]  /*b660*/  SYNCS.PHASECHK.TRANS64.TRYWAIT P0, [R2+URZ+0x10], R5 ;  /* 0x00001005020075a7 */ /* 0x0022a400080011ff */
[----:B--2---:R-:W-:Y:S05]  /*b670*/  @!P0 NANOSLEEP.SYNCS 0x989680 ;  /* 0x009896800000895d */ /* 0x004fea0003900000 */
[----:B------:R-:W2:Y:S02]  /*b680*/  @!P0 SYNCS.PHASECHK.TRANS64 P0, [R2+URZ+0x10], R5 ;  /* 0x00001005020085a7 */ /* 0x000ea400080010ff */
[----:B--2---:R-:W-:Y:S05]  /*b690*/  @!P0 BRA `(.L_x_146) ;  /* 0xfffffffc00f08947 */ /* 0x004fea000383ffff */
[----:B------:R-:W-:Y:S05]  /*b6a0*/  BRA `(.L_x_26) ;  /* 0xffffff6000b47947 */ /* 0x000fea000383ffff */
.L_x_34:
[----:B-1----:R-:W-:-:S07]  /*b6b0*/  MOV R2, UR33 ;  /* 0x0000002100027c02 */ /* 0x002fce0008000f00 */
.L_x_147:
[----:B-1----:R1:W2:Y:S02]  /*b6c0*/  SYNCS.PHASECHK.TRANS64.TRYWAIT P0, [R2+URZ+0x10], R5 ;  /* 0x00001005020075a7 */ /* 0x0022a400080011ff */
[----:B--2---:R-:W-:Y:S05]  /*b6d0*/  @!P0 NANOSLEEP.SYNCS 0x989680 ;  /* 0x009896800000895d */ /* 0x004fea0003900000 */
[----:B------:R-:W2:Y:S02]  /*b6e0*/  @!P0 SYNCS.PHASECHK.TRANS64 P0, [R2+URZ+0x10], R5 ;  /* 0x00001005020085a7 */ /* 0x000ea400080010ff */
[----:B--2---:R-:W-:Y:S05]  /*b6f0*/  @!P0 BRA `(.L_x_147) ;  /* 0xfffffffc00f08947 */ /* 0x004fea000383ffff */
[----:B------:R-:W-:Y:S05]  /*b700*/  BRA `(.L_x_33) ;  /* 0xffffff64009c7947 */ /* 0x000fea000383ffff */
.L_x_39:
[----:B-1----:R1:W2:Y:S02]  /*b710*/  SYNCS.PHASECHK.TRANS64.TRYWAIT P0, [R2+URZ+0x70], R3 ;  /* 0x00007003020075a7 */ /* 0x0022a400080011ff */
[----:B--2---:R-:W-:Y:S05]  /*b720*/  @!P0 NANOSLEEP.SYNCS 0x989680 ;  /* 0x009896800000895d */ /* 0x004fea0003900000 */
[----:B------:R-:W2:Y:S02]  /*b730*/  @!P0 SYNCS.PHASECHK.TRANS64 P0, [R2+URZ+0x70], R3 ;  /* 0x00007003020085a7 */ /* 0x000ea400080010ff */
[----:B--2---:R-:W-:Y:S05]  /*b740*/  @!P0 BRA `(.L_x_39) ;  /* 0xfffffffc00f08947 */ /* 0x004fea000383ffff */
[----:B------:R-:W-:Y:S05]  /*b750*/  BRA `(.L_x_148) ;  /* 0xffffff6800647947 */ /* 0x000fea000383ffff */
.L_x_43:
[----:B---3--:R-:W-:-:S07]  /*b760*/  MOV R0, UR4 ;  /* 0x0000000400007c02 */ /* 0x008fce0008000f00 */
.L_x_149:
[----:B-1----:R1:W2:Y:S02]  /*b770*/  SYNCS.PHASECHK.TRANS64.TRYWAIT P0, [R0+URZ], R3 ;  /* 0x00000003000075a7 */ /* 0x0022a400080011ff */
[----:B--2---:R-:W-:Y:S05]  /*b780*/  @!P0 NANOSLEEP.SYNCS 0x989680 ;  /* 0x009896800000895d */ /* 0x004fea0003900000 */
[----:B------:R-:W2:Y:S02]  /*b790*/  @!P0 SYNCS.PHASECHK.TRANS64 P0, [R0+URZ], R3 ;  /* 0x00000003000085a7 */ /* 0x000ea400080010ff */
[----:B--2---:R-:W-:Y:S05]  /*b7a0*/  @!P0 BRA `(.L_x_149) ;  /* 0xfffffffc00f08947 */ /* 0x004fea000383ffff */
[----:B------:R-:W-:Y:S05]  /*b7b0*/  BRA `(.L_x_150) ;  /* 0xffffff6c00d47947 */ /* 0x000fea000383ffff */
.L_x_46:
[----:B-1----:R1:W2:Y:S02]  /*b7c0*/  SYNCS.PHASECHK.TRANS64.TRYWAIT P0, [R0+URZ+0xb0], R5 ;  /* 0x0000b005000075a7 */ /* 0x0022a400080011ff */
[----:B--2---:R-:W-:Y:S05]  /*b7d0*/  @!P0 NANOSLEEP.SYNCS 0x989680 ;  /* 0x009896800000895d */ /* 0x004fea0003900000 */
[----:B------:R-:W2:Y:S02]  /*b7e0*/  @!P0 SYNCS.PHASECHK.TRANS64 P0, [R0+URZ+0xb0], R5 ;  /* 0x0000b005000085a7 */ /* 0x000ea400080010ff */
[----:B--2---:R-:W-:Y:S05]  /*b7f0*/  @!P0 BRA `(.L_x_46) ;  /* 0xfffffffc00f08947 */ /* 0x004fea000383ffff */
[----:B------:R-:W-:Y:S05]  /*b800*/  BRA `(.L_x_151) ;  /* 0xffffff7000347947 */ /* 0x000fea000383ffff */
.L_x_47:
[----:B------:R-:W-:-:S07]  /*b810*/  MOV R0, UR5 ;  /* 0x0000000500007c02 */ /* 0x000fce0008000f00 */
.L_x_152:
[----:B-1----:R1:W2:Y:S02]  /*b820*/  SYNCS.PHASECHK.TRANS64.TRYWAIT P0, [R0+URZ+0x80], R7 ;  /* 0x00008007000075a7 */ /* 0x0022a400080011ff */
[----:B--2---:R-:W-:Y:S05]  /*b830*/  @!P0 NANOSLEEP.SYNCS 0x989680 ;  /* 0x009896800000895d */ /* 0x004fea0003900000 */
[----:B------:R-:W2:Y:S02]  /*b840*/  @!P0 SYNCS.PHASECHK.TRANS64 P0, [R0+URZ+0x80], R7 ;  /* 0x00008007000085a7 */ /* 0x000ea400080010ff */
[----:B--2---:R-:W-:Y:S05]  /*b850*/  @!P0 BRA `(.L_x_152) ;  /* 0xfffffffc00f08947 */ /* 0x004fea000383ffff */
[----:B------:R-:W-:Y:S05]  /*b860*/  BRA `(.L_x_153) ;  /* 0xffffff7000447947 */ /* 0x000fea000383ffff */
.L_x_48:
[----:B-1----:R1:W2:Y:S02]  /*b870*/  SYNCS.PHASECHK.TRANS64.TRYWAIT P1, [R0+URZ+0x70], R5 ;  /* 0x00007005000075a7 */ /* 0x0022a400080211ff */
[----:B--2---:R-:W-:Y:S05]  /*b880*/  @!P1 NANOSLEEP.SYNCS 0x989680 ;  /* 0x009896800000995d */ /* 0x004fea0003900000 */
[----:B------:R-:W2:Y:S02]  /*b890*/  @!P1 SYNCS.PHASECHK.TRANS64 P1, [R0+URZ+0x70], R5 ;  /* 0x00007005000095a7 */ /* 0x000ea400080210ff */
[----:B--2---:R-:W-:Y:S05]  /*b8a0*/  @!P1 BRA `(.L_x_48) ;  /* 0xfffffffc00f09947 */ /* 0x004fea000383ffff */
[----:B------:R-:W-:Y:S05]  /*b8b0*/  BRA `(.L_x_154) ;  /* 0xffffff7000747947 */ /* 0x000fea000383ffff */
.L_x_51:
[----:B------:R-:W-:-:S07]  /*b8c0*/  MOV R0, UR5 ;  /* 0x0000000500007c02 */ /* 0x000fce0008000f00 */
.L_x_155:
[----:B-1----:R1:W2:Y:S02]  /*b8d0*/  SYNCS.PHASECHK.TRANS64.TRYWAIT P0, [R0+URZ+0x80], R3 ;  /* 0x00008003000075a7 */ /* 0x0022a400080011ff */
[----:B--2---:R-:W-:Y:S05]  /*b8e0*/  @!P0 NANOSLEEP.SYNCS 0x989680 ;  /* 0x009896800000895d */ /* 0x004fea0003900000 */
[----:B------:R-:W2:Y:S02]  /*b8f0*/  @!P0 SYNCS.PHASECHK.TRANS64 P0, [R0+URZ+0x80], R3 ;  /* 0x00008003000085a7 */ /* 0x000ea400080010ff */
[----:B--2---:R-:W-:Y:S05]  /*b900*/  @!P0 BRA `(.L_x_155) ;  /* 0xfffffffc00f08947 */ /* 0x004fea000383ffff */
[----:B------:R-:W-:Y:S05]  /*b910*/  BRA `(.L_x_50) ;  /* 0xffffff7000c87947 */ /* 0x000fea000383ffff */
.L_x_60:
[----:B-1----:R-:W-:-:S04]  /*b920*/  MOV R4, UR6 ;  /* 0x0000000600047c02 */ /* 0x002fc80008000f00 */
[----:B------:R1:W2:Y:S03]  /*b930*/  SYNCS.PHASECHK.TRANS64.TRYWAIT P0, [R4+URZ+0x8], R5 ;  /* 0x00000805040075a7 */ /* 0x0002a600080011ff */
[----:B--2---:R-:W-:Y:S05]  /*b940*/  @!P0 NANOSLEEP.SYNCS 0x989680 ;  /* 0x009896800000895d */ /* 0x004fea0003900000 */
[----:B------:R-:W2:Y:S02]  /*b950*/  @!P0 SYNCS.PHASECHK.TRANS64 P0, [R4+URZ+0x8], R5 ;  /* 0x00000805040085a7 */ /* 0x000ea400080010ff */
[----:B--2---:R-:W-:Y:S05]  /*b960*/  @!P0 BRA `(.L_x_60) ;  /* 0xfffffffc00ec8947 */ /* 0x004fea000383ffff */
[----:B------:R-:W-:Y:S05]  /*b970*/  BRA `(.L_x_59) ;  /* 0xffffff74007c7947 */ /* 0x000fea000383ffff */
.L_x_62:
[----:B------:R-:W-:Y:S01]  /*b980*/  BSSY B0, `(.L_x_156) ;  /* 0x0000006000007945 */ /* 0x000fe20003800000 */
[----:B------:R-:W-:-:S07]  /*b990*/  MOV R15, 0xffffffff ;  /* 0xffffffff000f7802 */ /* 0x000fce0000000f00 */
[----:B-1---5:R-:W-:Y:S05]  /*b9a0*/  WARPSYNC.COLLECTIVE R15, `(.L_x_157) ;  /* 0x000000000f0c7348 */ /* 0x022fea0003c00000 */
[----:B------:R-:W-:Y:S02]  /*b9b0*/  ELECT P6, UR79, PT ;  /* 0x00000000004f782f */ /* 0x000fe400038c0000 */
[----:B------:R-:W-:Y:S01]  /*b9c0*/  MOV R14, UR79 ;  /* 0x0000004f000e7c02 */ /* 0x000fe20008000f00 */
[----:B-1---5:R-:W-:Y:S10]  /*b9d0*/  ENDCOLLECTIVE ;  /* 0x000000000000791b */ /* 0x022ff40003800000 */
.L_x_157:
[----:B------:R-:W-:Y:S05]  /*b9e0*/  BSYNC B0 ;  /* 0x0000000000007941 */ /* 0x000fea0003800000 */
.L_x_156:
[----:B------:R-:W-:Y:S05]  /*b9f0*/  BRA `(.L_x_158) ;  /* 0xffffff7400ac7947 */ /* 0x000fea000383ffff */
.L_x_64:
[----:B-1----:R-:W-:-:S04]  /*ba00*/  MOV R2, UR6 ;  /* 0x0000000600027c02 */ /* 0x002fc80008000f00 */
[----:B------:R1:W2:Y:S03]  /*ba10*/  SYNCS.PHASECHK.TRANS64.TRYWAIT P0, [R2+URZ+0x8], R3 ;  /* 0x00000803020075a7 */ /* 0x0002a600080011ff */
[----:B--2---:R-:W-:Y:S05]  /*ba20*/  @!P0 NANOSLEEP.SYNCS 0x989680 ;  /* 0x009896800000895d */ /* 0x004fea0003900000 */
[----:B------:R-:W2:Y:S02]  /*ba30*/  @!P0 SYNCS.PHASECHK.TRANS64 P0, [R2+URZ+0x8], R3 ;  /* 0x00000803020085a7 */ /* 0x000ea400080010ff */
[----:B--2---:R-:W-:Y:S05]  /*ba40*/  @!P0 BRA `(.L_x_64) ;  /* 0xfffffffc00ec8947 */ /* 0x004fea000383ffff */
[----:B------:R-:W-:Y:S05]  /*ba50*/  BRA `(.L_x_63) ;  /* 0xffffff7400b07947 */ /* 0x000fea000383ffff */
.L_x_65:
[----:B-1----:R1:W2:Y:S02]  /*ba60*/  SYNCS.PHASECHK.TRANS64.TRYWAIT P0, [R0+URZ+0x70], R5 ;  /* 0x00007005000075a7 */ /* 0x0022a400080011ff */
[----:B--2---:R-:W-:Y:S05]  /*ba70*/  @!P0 NANOSLEEP.SYNCS 0x989680 ;  /* 0x009896800000895d */ /* 0x004fea0003900000 */
[----:B------:R-:W2:Y:S02]  /*ba80*/  @!P0 SYNCS.PHASECHK.TRANS64 P0, [R0+URZ+0x70], R5 ;  /* 0x00007005000085a7 */ /* 0x000ea400080010ff */
[----:B--2---:R-:W-:Y:S05]  /*ba90*/  @!P0 BRA `(.L_x_65) ;  /* 0xfffffffc00f08947 */ /* 0x004fea000383ffff */
[----:B------:R-:W-:Y:S05]  /*baa0*/  BRA `(.L_x_159) ;  /* 0xffffff7800bc7947 */ /* 0x000fea000383ffff */
.L_x_67:
[----:B------:R-:W-:-:S07]  /*bab0*/  MOV R0, UR8 ;  /* 0x0000000800007c02 */ /* 0x000fce0008000f00 */
.L_x_160:
[----:B-1----:R1:W2:Y:S02]  /*bac0*/  SYNCS.PHASECHK.TRANS64.TRYWAIT P0, [R0+URZ+0xa0], R5 ;  /* 0x0000a005000075a7 */ /* 0x0022a400080011ff */
[----:B--2---:R-:W-:Y:S05]  /*bad0*/  @!P0 NANOSLEEP.SYNCS 0x989680 ;  /* 0x009896800000895d */ /* 0x004fea0003900000 */
[----:B------:R-:W2:Y:S02]  /*bae0*/  @!P0 SYNCS.PHASECHK.TRANS64 P0, [R0+URZ+0xa0], R5 ;  /* 0x0000a005000085a7 */ /* 0x000ea400080010ff */
[----:B--2---:R-:W-:Y:S05]  /*baf0*/  @!P0 BRA `(.L_x_160) ;  /* 0xfffffffc00f08947 */ /* 0x004fea000383ffff */
[----:B------:R-:W-:Y:S05]  /*bb00*/  BRA `(.L_x_161) ;  /* 0xffffff7c00087947 */ /* 0x000fea000383ffff */
.L_x_70:
[----:B------:R-:W-:Y:S07]  /*bb10*/  MOV R0, UR14 ;  /* 0x0000000e00007c02 */ /* 0x000fee0008000f00 */
.L_x_162:
[----:B-1----:R1:W2:Y:S02]  /*bb20*/  SYNCS.PHASECHK.TRANS64.TRYWAIT P0, [R0+URZ], R5 ;  /* 0x00000005000075a7 */ /* 0x0022a400080011ff */
[----:B--2---:R-:W-:Y:S05]  /*bb30*/  @!P0 NANOSLEEP.SYNCS 0x989680 ;  /* 0x009896800000895d */ /* 0x004fea0003900000 */
[----:B------:R-:W2:Y:S02]  /*bb40*/  @!P0 SYNCS.PHASECHK.TRANS64 P0, [R0+URZ], R5 ;  /* 0x00000005000085a7 */ /* 0x000ea400080010ff */
[----:B--2---:R-:W-:Y:S05]  /*bb50*/  @!P0 BRA `(.L_x_162) ;  /* 0xfffffffc00f08947 */ /* 0x004fea000383ffff */
[----:B------:R-:W-:Y:S05]  /*bb60*/  BRA `(.L_x_69) ;  /* 0xffffff7c001c7947 */ /* 0x000fea000383ffff */
.L_x_74:
[----:B-1----:R-:W-:-:S07]  /*bb70*/  MOV R0, UR5 ;  /* 0x0000000500007c02 */ /* 0x002fce0008000f00 */
.L_x_163:
[----:B-1----:R1:W2:Y:S02]  /*bb80*/  SYNCS.PHASECHK.TRANS64.TRYWAIT P0, [R0+URZ], R3 ;  /* 0x00000003000075a7 */ /* 0x0022a400080011ff */
[----:B--2---:R-:W-:Y:S05]  /*bb90*/  @!P0 NANOSLEEP.SYNCS 0x989680 ;  /* 0x009896800000895d */ /* 0x004fea0003900000 */
[----:B------:R-:W2:Y:S02]  /*bba0*/  @!P0 SYNCS.PHASECHK.TRANS64 P0, [R0+URZ], R3 ;  /* 0x00000003000085a7 */ /* 0x000ea400080010ff */
[----:B--2---:R-:W-:Y:S05]  /*bbb0*/  @!P0 BRA `(.L_x_163) ;  /* 0xfffffffc00f08947 */ /* 0x004fea000383ffff */
[----:B------:R-:W-:Y:S05]  /*bbc0*/  BRA `(.L_x_164) ;  /* 0xffffff8000607947 */ /* 0x000fea000383ffff */
.L_x_77:
[----:B------:R-:W-:-:S07]  /*bbd0*/  MOV R0, UR7 ;  /* 0x0000000700007c02 */ /* 0x000fce0008000f00 */
.L_x_165:
[----:B-1----:R1:W2:Y:S02]  /*bbe0*/  SYNCS.PHASECHK.TRANS64.TRYWAIT P1, [R0+URZ+0xd0], R3 ;  /* 0x0000d003000075a7 */ /* 0x0022a400080211ff */
[----:B--2---:R-:W-:Y:S05]  /*bbf0*/  @!P1 NANOSLEEP.SYNCS 0x989680 ;  /* 0x009896800000995d */ /* 0x004fea0003900000 */
[----:B------:R-:W2:Y:S02]  /*bc00*/  @!P1 SYNCS.PHASECHK.TRANS64 P1, [R0+URZ+0xd0], R3 ;  /* 0x0000d003000095a7 */ /* 0x000ea400080210ff */
[----:B--2---:R-:W-:Y:S05]  /*bc10*/  @!P1 BRA `(.L_x_165) ;  /* 0xfffffffc00f09947 */ /* 0x004fea000383ffff */
[----:B------:R-:W-:Y:S05]  /*bc20*/  BRA `(.L_x_166) ;  /* 0xffffff8000ac7947 */ /* 0x000fea000383ffff */
.L_x_82:
[----:B--2---:R2:W4:Y:S02]  /*bc30*/  SYNCS.PHASECHK.TRANS64.TRYWAIT P0, [R0+URZ+0x70], R3 ;  /* 0x00007003000075a7 */ /* 0x00452400080011ff */
[----:B----4-:R-:W-:Y:S05]  /*bc40*/  @!P0 NANOSLEEP.SYNCS 0x989680 ;  /* 0x009896800000895d */ /* 0x010fea0003900000 */
[----:B------:R-:W4:Y:S02]  /*bc50*/  @!P0 SYNCS.PHASECHK.TRANS64 P0, [R0+URZ+0x70], R3 ;  /* 0x00007003000085a7 */ /* 0x000f2400080010ff */
[----:B----4-:R-:W-:Y:S05]  /*bc60*/  @!P0 BRA `(.L_x_82) ;  /* 0xfffffffc00f08947 */ /* 0x010fea000383ffff */
[----:B------:R-:W-:Y:S05]  /*bc70*/  BRA `(.L_x_167) ;  /* 0xffffff8400c07947 */ /* 0x000fea000383ffff */
.L_x_85:
[----:B------:R-:W-:Y:S07]  /*bc80*/  MOV R0, UR6 ;  /* 0x0000000600007c02 */ /* 0x000fee0008000f00 */
.L_x_168:
[----:B--2---:R2:W4:Y:S02]  /*bc90*/  SYNCS.PHASECHK.TRANS64.TRYWAIT P0, [R0+URZ+0x68], R3 ;  /* 0x00006803000075a7 */ /* 0x00452400080011ff */
[----:B----4-:R-:W-:Y:S05]  /*bca0*/  @!P0 NANOSLEEP.SYNCS 0x989680 ;  /* 0x009896800000895d */ /* 0x010fea0003900000 */
[----:B------:R-:W4:Y:S02]  /*bcb0*/  @!P0 SYNCS.PHASECHK.TRANS64 P0, [R0+URZ+0x68], R3 ;  /* 0x00006803000085a7 */ /* 0x000f2400080010ff */
[----:B----4-:R-:W-:Y:S05]  /*bcc0*/  @!P0 BRA `(.L_x_168) ;  /* 0xfffffffc00f08947 */ /* 0x010fea000383ffff */
[----:B------:R-:W-:Y:S05]  /*bcd0*/  BRA `(.L_x_84) ;  /* 0xffffff8800a07947 */ /* 0x000fea000383ffff */
.L_x_88:
[----:B------:R-:W-:Y:S07]  /*bce0*/  MOV R3, UR6 ;  /* 0x0000000600037c02 */ /* 0x000fee0008000f00 */
.L_x_169:
[----:B-1----:R1:W2:Y:S02]  /*bcf0*/  SYNCS.PHASECHK.TRANS64.TRYWAIT P0, [R3+URZ+0x40], R12 ;  /* 0x0000400c030075a7 */ /* 0x0022a400080011ff */
[----:B--2---:R-:W-:Y:S05]  /*bd00*/  @!P0 NANOSLEEP.SYNCS 0x989680 ;  /* 0x009896800000895d */ /* 0x004fea0003900000 */
[----:B------:R-:W2:Y:S02]  /*bd10*/  @!P0 SYNCS.PHASECHK.TRANS64 P0, [R3+URZ+0x40], R12 ;  /* 0x0000400c030085a7 */ /* 0x000ea400080010ff */
[----:B--2---:R-:W-:Y:S05]  /*bd20*/  @!P0 BRA `(.L_x_169) ;  /* 0xfffffffc00f08947 */ /* 0x004fea000383ffff */
[----:B------:R-:W-:Y:S05]  /*bd30*/  BRA `(.L_x_170) ;  /* 0xffffff8c00187947 */ /* 0x000fea000383ffff */
.L_x_89:
[----:B-1----:R-:W-:Y:S07]  /*bd40*/  MOV R3, UR6 ;  /* 0x0000000600037c02 */ /* 0x002fee0008000f00 */
.L_x_171:
[----:B-1----:R1:W2:Y:S02]  /*bd50*/  SYNCS.PHASECHK.TRANS64.TRYWAIT P0, [R3+URZ+0x48], R12 ;  /* 0x0000480c030075a7 */ /* 0x0022a400080011ff */
[----:B--2---:R-:W-:Y:S05]  /*bd60*/  @!P0 NANOSLEEP.SYNCS 0x989680 ;  /* 0x009896800000895d */ /* 0x004fea0003900000 */
[----:B------:R-:W2:Y:S02]  /*bd70*/  @!P0 SYNCS.PHASECHK.TRANS64 P0, [R3+URZ+0x48], R12 ;  /* 0x0000480c030085a7 */ /* 0x000ea400080010ff */
[----:B--2---:R-:W-:Y:S05]  /*bd80*/  @!P0 BRA `(.L_x_171) ;  /* 0xfffffffc00f08947 */ /* 0x004fea000383ffff */
[----:B------:R-:W-:Y:S05]  /*bd90*/  BRA `(.L_x_172) ;  /* 0xffffff8c00547947 */ /* 0x000fea000383ffff */
.L_x_90:
[----:B-1----:R-:W-:Y:S07]  /*bda0*/  MOV R3, UR6 ;  /* 0x0000000600037c02 */ /* 0x002fee0008000f00 */
.L_x_173:
[----:B-1----:R1:W2:Y:S02]  /*bdb0*/  SYNCS.PHASECHK.TRANS64.TRYWAIT P0, [R3+URZ+0x50], R12 ;  /* 0x0000500c030075a7 */ /* 0x0022a400080011ff */
[----:B--2---:R-:W-:Y:S05]  /*bdc0*/  @!P0 NANOSLEEP.SYNCS 0x989680 ;  /* 0x009896800000895d */ /* 0x004fea0003900000 */
[----:B------:R-:W2:Y:S02]  /*bdd0*/  @!P0 SYNCS.PHASECHK.TRANS64 P0, [R3+URZ+0x50], R12 ;  /* 0x0000500c030085a7 */ /* 0x000ea400080010ff */
[----:B--2---:R-:W-:Y:S05]  /*bde0*/  @!P0 BRA `(.L_x_173) ;  /* 0xfffffffc00f08947 */ /* 0x004fea000383ffff */
[----:B------:R-:W-:Y:S05]  /*bdf0*/  BRA `(.L_x_174) ;  /* 0xffffff8c009c7947 */ /* 0x000fea000383ffff */
.L_x_91:
[----:B------:R-:W-:Y:S07]  /*be00*/  MOV R3, UR6 ;  /* 0x0000000600037c02 */ /* 0x000fee0008000f00 */
.L_x_175:
[----:B-1----:R1:W2:Y:S02]  /*be10*/  SYNCS.PHASECHK.TRANS64.TRYWAIT P0, [R3+URZ+0x58], R12 ;  /* 0x0000580c030075a7 */ /* 0x0022a400080011ff */
[----:B--2---:R-:W-:Y:S05]  /*be20*/  @!P0 NANOSLEEP.SYNCS 0x989680 ;  /* 0x009896800000895d */ /* 0x004fea0003900000 */
[----:B------:R-:W2:Y:S02]  /*be30*/  @!P0 SYNCS.PHASECHK.TRANS64 P0, [R3+URZ+0x58], R12 ;  /* 0x0000580c030085a7 */ /* 0x000ea400080010ff */
[----:B--2---:R-:W-:Y:S05]  /*be40*/  @!P0 BRA `(.L_x_175) ;  /* 0xfffffffc00f08947 */ /* 0x004fea000383ffff */
[----:B------:R-:W-:Y:S05]  /*be50*/  BRA `(.L_x_176) ;  /* 0xffffff9000247947 */ /* 0x000fea000383ffff */
.L_x_93:
[----:B------:R-:W-:-:S07]  /*be60*/  MOV R0, UR6 ;  /* 0x0000000600007c02 */ /* 0x000fce0008000f00 */
.L_x_177:
[----:B-1----:R1:W4:Y:S02]  /*be70*/  SYNCS.PHASECHK.TRANS64.TRYWAIT P0, [R0+URZ+0x40], R3 ;  /* 0x00004003000075a7 */ /* 0x00232400080011ff */
[----:B----4-:R-:W-:Y:S05]  /*be80*/  @!P0 NANOSLEEP.SYNCS 0x989680 ;  /* 0x009896800000895d */ /* 0x010fea0003900000 */
[----:B------:R-:W4:Y:S02]  /*be90*/  @!P0 SYNCS.PHASECHK.TRANS64 P0, [R0+URZ+0x40], R3 ;  /* 0x00004003000085a7 */ /* 0x000f2400080010ff */
[----:B----4-:R-:W-:Y:S05]  /*bea0*/  @!P0 BRA `(.L_x_177) ;  /* 0xfffffffc00f08947 */ /* 0x010fea000383ffff */
[----:B------:R-:W-:Y:S05]  /*beb0*/  BRA `(.L_x_178) ;  /* 0xffffff9000947947 */ /* 0x000fea000383ffff */
.L_x_94:
[----:B-1----:R-:W-:-:S07]  /*bec0*/  MOV R0, UR6 ;  /* 0x0000000600007c02 */ /* 0x002fce0008000f00 */
.L_x_179:
[----:B-1----:R1:W4:Y:S02]  /*bed0*/  SYNCS.PHASECHK.TRANS64.TRYWAIT P0, [R0+URZ+0x48], R3 ;  /* 0x00004803000075a7 */ /* 0x00232400080011ff */
[----:B----4-:R-:W-:Y:S05]  /*bee0*/  @!P0 NANOSLEEP.SYNCS 0x989680 ;  /* 0x009896800000895d */ /* 0x010fea0003900000 */
[----:B------:R-:W4:Y:S02]  /*bef0*/  @!P0 SYNCS.PHASECHK.TRANS64 P0, [R0+URZ+0x48], R3 ;  /* 0x00004803000085a7 */ /* 0x000f2400080010ff */
[----:B----4-:R-:W-:Y:S05]  /*bf00*/  @!P0 BRA `(.L_x_179) ;  /* 0xfffffffc00f08947 */ /* 0x010fea000383ffff */
[----:B------:R-:W-:Y:S05]  /*bf10*/  BRA `(.L_x_180) ;  /* 0xffffff9000847947 */ /* 0x000fea000383ffff */
.L_x_95:
[----:B-1----:R-:W-:-:S07]  /*bf20*/  MOV R0, UR6 ;  /* 0x0000000600007c02 */ /* 0x002fce0008000f00 */
.L_x_181:
[----:B-1----:R1:W4:Y:S02]  /*bf30*/  SYNCS.PHASECHK.TRANS64.TRYWAIT P0, [R0+URZ+0x50], R3 ;  /* 0x00005003000075a7 */ /* 0x00232400080011ff */
[----:B----4-:R-:W-:Y:S05]  /*bf40*/  @!P0 NANOSLEEP.SYNCS 0x989680 ;  /* 0x009896800000895d */ /* 0x010fea0003900000 */
[----:B------:R-:W4:Y:S02]  /*bf50*/  @!P0 SYNCS.PHASECHK.TRANS64 P0, [R0+URZ+0x50], R3 ;  /* 0x00005003000085a7 */ /* 0x000f2400080010ff */
[----:B----4-:R-:W-:Y:S05]  /*bf60*/  @!P0 BRA `(.L_x_181) ;  /* 0xfffffffc00f08947 */ /* 0x010fea000383ffff */
[----:B------:R-:W-:Y:S05]  /*bf70*/  BRA `(.L_x_182) ;  /* 0xffffff9000747947 */ /* 0x000fea000383ffff */
.L_x_97:
[----:B--2---:R2:W3:Y:S02]  /*bf80*/  SYNCS.PHASECHK.TRANS64.TRYWAIT P0, [R0+URZ+0x70], R3 ;  /* 0x00007003000075a7 */ /* 0x0044e400080011ff */
[----:B---3--:R-:W-:Y:S05]  /*bf90*/  @!P0 NANOSLEEP.SYNCS 0x989680 ;  /* 0x009896800000895d */ /* 0x008fea0003900000 */
[----:B------:R-:W3:Y:S02]  /*bfa0*/  @!P0 SYNCS.PHASECHK.TRANS64 P0, [R0+URZ+0x70], R3 ;  /* 0x00007003000085a7 */ /* 0x000ee400080010ff */
[----:B---3--:R-:W-:Y:S05]  /*bfb0*/  @!P0 BRA `(.L_x_97) ;  /* 0xfffffffc00f08947 */ /* 0x008fea000383ffff */
[----:B------:R-:W-:Y:S05]  /*bfc0*/  BRA `(.L_x_183) ;  /* 0xffffff9400487947 */ /* 0x000fea000383ffff */
.L_x_108:
[----:B-1----:R-:W-:Y:S04]  /*bfd0*/  MOV R3, UR48 ;  /* 0x0000003000037c02 */ /* 0x002fe80008000f00 */
[----:B------:R1:W3:Y:S03]  /*bfe0*/  SYNCS.PHASECHK.TRANS64.TRYWAIT P1, [R3+URZ+0x20], R4 ;  /* 0x00002004030075a7 */ /* 0x0002e600080211ff */
[----:B---3--:R-:W-:Y:S05]  /*bff0*/  @!P1 NANOSLEEP.SYNCS 0x989680 ;  /* 0x009896800000995d */ /* 0x008fea0003900000 */
[----:B------:R-:W3:Y:S02]  /*c000*/  @!P1 SYNCS.PHASECHK.TRANS64 P1, [R3+URZ+0x20], R4 ;  /* 0x00002004030095a7 */ /* 0x000ee400080210ff */
[----:B---3--:R-:W-:Y:S05]  /*c010*/  @!P1 BRA `(.L_x_108) ;  /* 0xfffffffc00ec9947 */ /* 0x008fea000383ffff */
[----:B------:R-:W-:Y:S05]  /*c020*/  BRA `(.L_x_107) ;  /* 0xffffffa0009c7947 */ /* 0x000fea000383ffff */
.L_x_110:
[----:B-1----:R1:W4:Y:S02]  /*c030*/  SYNCS.PHASECHK.TRANS64.TRYWAIT P0, [R179+URZ+0x90], R0 ;  /* 0x00009000b30075a7 */ /* 0x00232400080011ff */
[----:B----4-:R-:W-:Y:S05]  /*c040*/  @!P0 NANOSLEEP.SYNCS 0x989680 ;  /* 0x009896800000895d */ /* 0x010fea0003900000 */
[----:B------:R-:W4:Y:S02]  /*c050*/  @!P0 SYNCS.PHASECHK.TRANS64 P0, [R179+URZ+0x90], R0 ;  /* 0x00009000b30085a7 */ /* 0x000f2400080010ff */
[----:B----4-:R-:W-:Y:S05]  /*c060*/  @!P0 BRA `(.L_x_110) ;  /* 0xfffffffc00f08947 */ /* 0x010fea000383ffff */
[----:B------:R-:W-:Y:S05]  /*c070*/  BRA `(.L_x_109) ;  /* 0xffffffa000fc7947 */ /* 0x000fea000383ffff */
.L_x_119:
[----:B--2---:R2:W3:Y:S02]  /*c080*/  SYNCS.PHASECHK.TRANS64.TRYWAIT P0, [R3+URZ+0x20], R0 ;  /* 0x00002000030075a7 */ /* 0x0044e400080011ff */
[----:B---3--:R-:W-:Y:S05]  /*c090*/  @!P0 NANOSLEEP.SYNCS 0x989680 ;  /* 0x009896800000895d */ /* 0x008fea0003900000 */
[----:B------:R-:W3:Y:S02]  /*c0a0*/  @!P0 SYNCS.PHASECHK.TRANS64 P0, [R3+URZ+0x20], R0 ;  /* 0x00002000030085a7 */ /* 0x000ee400080010ff */
[----:B---3--:R-:W-:Y:S05]  /*c0b0*/  @!P0 BRA `(.L_x_119) ;  /* 0xfffffffc00f08947 */ /* 0x008fea000383ffff */
[----:B------:R-:W-:Y:S05]  /*c0c0*/  BRA `(.L_x_118) ;  /* 0xffffffb400c47947 */ /* 0x000fea000383ffff */
.L_x_127:
[----:B--2---:R2:W3:Y:S02]  /*c0d0*/  SYNCS.PHASECHK.TRANS64.TRYWAIT P0, [R0+URZ+0x20], R7 ;  /* 0x00002007000075a7 */ /* 0x0044e400080011ff */
[----:B---3--:R-:W-:Y:S05]  /*c0e0*/  @!P0 NANOSLEEP.SYNCS 0x989680 ;  /* 0x009896800000895d */ /* 0x008fea0003900000 */
[----:B------:R-:W3:Y:S02]  /*c0f0*/  @!P0 SYNCS.PHASECHK.TRANS64 P0, [R0+URZ+0x20], R7 ;  /* 0x00002007000085a7 */ /* 0x000ee400080010ff */
[----:B---3--:R-:W-:Y:S05]  /*c100*/  @!P0 BRA `(.L_x_127) ;  /* 0xfffffffc00f08947 */ /* 0x008fea000383ffff */
[----:B------:R-:W-:Y:S05]  /*c110*/  BRA `(.L_x_126) ;  /* 0xffffffc800b87947 */ /* 0x000fea000383ffff */
.L_x_135:
[----:B-1----:R1:W2:Y:S02]  /*c120*/  SYNCS.PHASECHK.TRANS64.TRYWAIT P0, [R3+URZ+0x20], R0 ;  /* 0x00002000030075a7 */ /* 0x0022a400080011ff */
[----:B--2---:R-:W-:Y:S05]  /*c130*/  @!P0 NANOSLEEP.SYNCS 0x989680 ;  /* 0x009896800000895d */ /* 0x004fea0003900000 */
[----:B------:R-:W2:Y:S02]  /*c140*/  @!P0 SYNCS.PHASECHK.TRANS64 P0, [R3+URZ+0x20], R0 ;  /* 0x00002000030085a7 */ /* 0x000ea400080010ff */
[----:B--2---:R-:W-:Y:S05]  /*c150*/  @!P0 BRA `(.L_x_135) ;  /* 0xfffffffc00f08947 */ /* 0x004fea000383ffff */
[----:B------:R-:W-:Y:S05]  /*c160*/  BRA `(.L_x_134) ;  /* 0xffffffdc00ac7947 */ /* 0x000fea000383ffff */
        .weak           $__internal_0_$__cuda_sm10x_tcgen05_guardrail_trap_col_being_dealloced_not_returned_by_alloc
        .type           $__internal_0_$__cuda_sm10x_tcgen05_guardrail_trap_col_being_dealloced_not_returned_by_alloc,@function
        .size           $__internal_0_$__cuda_sm10x_tcgen05_guardrail_trap_col_being_dealloced_not_returned_by_alloc,($__internal_1_$__cuda_sm10x_tcgen05_guardrail_trap_phase_invalid_during_alloc - $__internal_0_$__cuda_sm10x_tcgen05_guardrail_trap_col_being_dealloced_not_returned_by_alloc)
$__internal_0_$__cuda_sm10x_tcgen05_guardrail_trap_col_being_dealloced_not_returned_by_alloc:
[----:B------:R-:W-:Y:S05]  /*c170*/  BPT.TRAP 0x1 ;  /* 0x000000040000795c */ /* 0x000fea0000300000 */
[----:B------:R-:W-:-:S04]  /*c180*/  HFMA2 R3, -RZ, RZ, 0, 0 ;  /* 0x00000000ff037431 */ /* 0x000fc800000001ff */
[----:B------:R-:W-:Y:S05]  /*c190*/  RET.REL.NODEC R2 `(_ZN7cutlass13device_kernelINS_4gemm6kernel13GemmUniversalIN4cute5tupleIJiiiiEEENS1_10collective13CollectiveMmaINS1_35MainloopSm100TmaUmmaWarpSpecializedILi2ELi2ELi2ENS5_IJNS4_1CILi2EEENSA_ILi1EEESC_EEEEENS5_IJNSA_ILi256EEESF_NSA_ILi128EEEEEENS_6half_tENS5_IJlSC_lEEESI_SJ_NS4_8TiledMMAINS4_8MMA_AtomIJNS4_26SM100_MMA_F16BF16_2x1SM_SSISI_SI_fLi256ELi256ELNS4_4UMMA5MajorE0ELSO_0ELNSN_7ScaleInE0ELSP_0EEEEEENS4_6LayoutINS5_IJSC_SC_SC_EEENS5_IJNSA_ILi0EEESU_SU_EEEEENS5_IJNS4_10UnderscoreESX_SX_EEEEENS4_18SM100_TMA_2SM_LOADENS4_14ComposedLayoutINS4_7SwizzleILi3ELi4ELi3EEENS4_18smem_ptr_flag_bitsILi16EEENSS_INS5_IJNSA_ILi8EEENSA_ILi64EEEEEENS5_IJS17_SC_EEEEEEEvNS4_8identityES10_S1B_vS1C_EENS_8epilogue10collective18CollectiveEpilogueINS1E_23Sm100TmaWarpSpecializedILi4ELi2ELi64ELb1ELb0EEEJNS5_IJSG_SF_SG_EEENS5_IJNSS_ISG_SC_EENSS_IS17_SC_EEEEESI_SJ_SI_SJ_NS1E_6fusion15FusionCallbacksIS1I_NS1N_17LinearCombinationISI_fSI_fLNS_15FloatRoundStyleE2EEES1J_S1M_JEEENS4_5SM1004TMEM4LOAD26SM100_TMEM_LOAD_32dp32b64xENS4_13SM90_TMA_LOADES1B_NS4_39AutoVectorizingCopyWithAssumedAlignmentILi128EEENS4_14SM90_TMA_STOREES1B_S1Z_S1Z_EEEvvEEEEvNT_6ParamsE) ;  /* 0xffffff3c02987950 */ /* 0x000fea0003c3ffff */
        .weak           $__internal_1_$__cuda_sm10x_tcgen05_guardrail_trap_phase_invalid_during_alloc
        .type           $__internal_1_$__cuda_sm10x_tcgen05_guardrail_trap_phase_invalid_during_alloc,@function
        .size           $__internal_1_$__cuda_sm10x_tcgen05_guardrail_trap_phase_invalid_during_alloc,($__internal_2_$__cuda_sm10x_tcgen05_guardrail_trap_unallocated_columns_being_dealloced - $__internal_1_$__cuda_sm10x_tcgen05_guardrail_trap_phase_invalid_during_alloc)
$__internal_1_$__cuda_sm10x_tcgen05_guardrail_trap_phase_invalid_during_alloc:
[----:B------:R-:W-:Y:S05]  /*c1a0*/  BPT.TRAP 0x1 ;  /* 0x000000040000795c */ /* 0x000fea0000300000 */
[----:B------:R-:W-:-:S04]  /*c1b0*/  MOV R3, 0x0 ;  /* 0x0000000000037802 */ /* 0x000fc80000000f00 */
[----:B------:R-:W-:Y:S05]  /*c1c0*/  RET.REL.NODEC R2 `(_ZN7cutlass13device_kernelINS_4gemm6kernel13GemmUniversalIN4cute5tupleIJiiiiEEENS1_10collective13CollectiveMmaINS1_35MainloopSm100TmaUmmaWarpSpecializedILi2ELi2ELi2ENS5_IJNS4_1CILi2EEENSA_ILi1EEESC_EEEEENS5_IJNSA_ILi256EEESF_NSA_ILi128EEEEEENS_6half_tENS5_IJlSC_lEEESI_SJ_NS4_8TiledMMAINS4_8MMA_AtomIJNS4_26SM100_MMA_F16BF16_2x1SM_SSISI_SI_fLi256ELi256ELNS4_4UMMA5MajorE0ELSO_0ELNSN_7ScaleInE0ELSP_0EEEEEENS4_6LayoutINS5_IJSC_SC_SC_EEENS5_IJNSA_ILi0EEESU_SU_EEEEENS5_IJNS4_10UnderscoreESX_SX_EEEEENS4_18SM100_TMA_2SM_LOADENS4_14ComposedLayoutINS4_7SwizzleILi3ELi4ELi3EEENS4_18smem_ptr_flag_bitsILi16EEENSS_INS5_IJNSA_ILi8EEENSA_ILi64EEEEEENS5_IJS17_SC_EEEEEEEvNS4_8identityES10_S1B_vS1C_EENS_8epilogue10collective18CollectiveEpilogueINS1E_23Sm100TmaWarpSpecializedILi4ELi2ELi64ELb1ELb0EEEJNS5_IJSG_SF_SG_EEENS5_IJNSS_ISG_SC_EENSS_IS17_SC_EEEEESI_SJ_SI_SJ_NS1E_6fusion15FusionCallbacksIS1I_NS1N_17LinearCombinationISI_fSI_fLNS_15FloatRoundStyleE2EEES1J_S1M_JEEENS4_5SM1004TMEM4LOAD26SM100_TMEM_LOAD_32dp32b64xENS4_13SM90_TMA_LOADES1B_NS4_39AutoVectorizingCopyWithAssumedAlignmentILi128EEENS4_14SM90_TMA_STOREES1B_S1Z_S1Z_EEEvvEEEEvNT_6ParamsE) ;  /* 0xffffff3c028c7950 */ /* 0x000fea0003c3ffff */
        .weak           $__internal_2_$__cuda_sm10x_tcgen05_guardrail_trap_unallocated_columns_being_dealloced
        .type           $__internal_2_$__cuda_sm10x_tcgen05_guardrail_trap_unallocated_columns_being_dealloced,@function
        .size           $__internal_2_$__cuda_sm10x_tcgen05_guardrail_trap_unallocated_columns_being_dealloced,(.L_x_185 - $__internal_2_$__cuda_sm10x_tcgen05_guardrail_trap_unallocated_columns_being_dealloced)
$__internal_2_$__cuda_sm10x_tcgen05_guardrail_trap_unallocated_columns_being_dealloced:
[----:B------:R-:W-:Y:S05]  /*c1d0*/  BPT.TRAP 0x1 ;  /* 0x000000040000795c */ /* 0x000fea0000300000 */
[----:B------:R-:W-:-:S04]  /*c1e0*/  HFMA2 R3, -RZ, RZ, 0, 0 ;  /* 0x00000000ff037431 */ /* 0x000fc800000001ff */
[----:B------:R-:W-:Y:S05]  /*c1f0*/  RET.REL.NODEC R2 `(_ZN7cutlass13device_kernelINS_4gemm6kernel13GemmUniversalIN4cute5tupleIJiiiiEEENS1_10collective13CollectiveMmaINS1_35MainloopSm100TmaUmmaWarpSpecializedILi2ELi2ELi2ENS5_IJNS4_1CILi2EEENSA_ILi1EEESC_EEEEENS5_IJNSA_ILi256EEESF_NSA_ILi128EEEEEENS_6half_tENS5_IJlSC_lEEESI_SJ_NS4_8TiledMMAINS4_8MMA_AtomIJNS4_26SM100_MMA_F16BF16_2x1SM_SSISI_SI_fLi256ELi256ELNS4_4UMMA5MajorE0ELSO_0ELNSN_7ScaleInE0ELSP_0EEEEEENS4_6LayoutINS5_IJSC_SC_SC_EEENS5_IJNSA_ILi0EEESU_SU_EEEEENS5_IJNS4_10UnderscoreESX_SX_EEEEENS4_18SM100_TMA_2SM_LOADENS4_14ComposedLayoutINS4_7SwizzleILi3ELi4ELi3EEENS4_18smem_ptr_flag_bitsILi16EEENSS_INS5_IJNSA_ILi8EEENSA_ILi64EEEEEENS5_IJS17_SC_EEEEEEEvNS4_8identityES10_S1B_vS1C_EENS_8epilogue10collective18CollectiveEpilogueINS1E_23Sm100TmaWarpSpecializedILi4ELi2ELi64ELb1ELb0EEEJNS5_IJSG_SF_SG_EEENS5_IJNSS_ISG_SC_EENSS_IS17_SC_EEEEESI_SJ_SI_SJ_NS1E_6fusion15FusionCallbacksIS1I_NS1N_17LinearCombinationISI_fSI_fLNS_15FloatRoundStyleE2EEES1J_S1M_JEEENS4_5SM1004TMEM4LOAD26SM100_TMEM_LOAD_32dp32b64xENS4_13SM90_TMA_LOADES1B_NS4_39AutoVectorizingCopyWithAssumedAlignmentILi128EEENS4_14SM90_TMA_STOREES1B_S1Z_S1Z_EEEvvEEEEvNT_6ParamsE) ;  /* 0xffffff3c02807950 */ /* 0x000fea0003c3ffff */
.L_x_184:
[----:B------:R-:W-:-:S00]  /*c200*/  BRA `(.L_x_184) ;  /* 0xfffffffc00fc7947 */ /* 0x000fc0000383ffff */
[----:B------:R-:W-:-:S00]  /*c210*/  NOP ;  /* 0x0000000000007918 */ /* 0x000fc00000000000 */
        /* <DEDUP_REMOVED lines=14> */
.L_x_185:


//--------------------- .nv.global.init           --------------------------
	.section	.nv.global.init,"aw",@progbits
.nv.global.init:
	.type		$str$27,@object
	.size		$str$27,($str$28 - $str$27)
$str$27:
        /*0000*/ 	.byte	0x28, 0x61, 0x64, 0x64, 0x72, 0x65, 0x73, 0x73, 0x20, 0x26, 0x20, 0x6d, 0x61, 0x73, 0x6b, 0x29
        /*0010*/ 	.byte	0x20, 0x3d, 0x3d, 0x20, 0x30, 0x00
	.type		$str$28,@object
	.size		$str$28,($str$26 - $str$28)
$str$28:
        /*0016*/ 	.byte	0x2f, 0x74, 0x6d, 0x70, 0x2f, 0x63, 0x75, 0x74, 0x6c, 0x61, 0x73, 0x73, 0x5f, 0x73, 0x77, 0x65
        /*0026*/ 	.byte	0x65, 0x70, 0x5f, 0x73, 0x72, 0x63, 0x2f, 0x69, 0x6e, 0x63, 0x6c, 0x75, 0x64, 0x65, 0x2f, 0x63
        /*0036*/ 	.byte	0x75, 0x74, 0x65, 0x2f, 0x70, 0x6f, 0x69, 0x6e, 0x74, 0x65, 0x72, 0x5f, 0x66, 0x6c, 0x61, 0x67
        /*0046*/ 	.byte	0x67, 0x65, 0x64, 0x2e, 0x68, 0x70, 0x70, 0x00
	.type		$str$26,@object
	.size		$str$26,($str$25 - $str$26)
$str$26:
        /*004e*/ 	.byte	0x2f, 0x74, 0x6d, 0x70, 0x2f, 0x63, 0x75, 0x74, 0x6c, 0x61, 0x73, 0x73, 0x5f, 0x73, 0x77, 0x65
        /*005e*/ 	.byte	0x65, 0x70, 0x5f, 0x73, 0x72, 0x63, 0x2f, 0x69, 0x6e, 0x63, 0x6c, 0x75, 0x64, 0x65, 0x2f, 0x63
        /*006e*/ 	.byte	0x75, 0x74, 0x65, 0x2f, 0x61, 0x74, 0x6f, 0x6d, 0x2f, 0x63, 0x6f, 0x70, 0x79, 0x5f, 0x74, 0x72
        /*007e*/ 	.byte	0x61, 0x69, 0x74, 0x73, 0x5f, 0x73, 0x6d, 0x31, 0x30, 0x30, 0x2e, 0x68, 0x70, 0x70, 0x00
	.type		$str$25,@object
	.size		$str$25,(__unnamed_1 - $str$25)
$str$25:
        /*008d*/ 	.byte	0x28, 0x28, 0x75, 0x69, 0x6e, 0x74, 0x33, 0x32, 0x5f, 0x74, 0x28, 0x74, 0x68, 0x72, 0x65, 0x61
        /*009d*/ 	.byte	0x64, 0x49, 0x64, 0x78, 0x2e, 0x78, 0x29, 0x20, 0x2f, 0x20, 0x33, 0x32, 0x29, 0x20, 0x25, 0x20
        /*00ad*/ 	.byte	0x34, 0x29, 0x20, 0x3d, 0x3d, 0x20, 0x28, 0x28, 0x28, 0x74, 0x6d, 0x65, 0x6d, 0x5f, 0x61, 0x64
        /*00bd*/ 	.byte	0x64, 0x72, 0x20, 0x3e, 0x3e, 0x20, 0x31, 0x36, 0x29, 0x20, 0x2f, 0x20, 0x33, 0x32, 0x29, 0x20
        /*00cd*/ 	.byte	0x25, 0x20, 0x34, 0x29, 0x00
	.type		__unnamed_1,@object
	.size		__unnamed_1,(__unnamed_2 - __unnamed_1)
__unnamed_1:
        /*00d2*/ 	.byte	0x61, 0x75, 0x74, 0x6f, 0x20, 0x63, 0x75, 0x74, 0x65, 0x3a, 0x3a, 0x61, 0x73, 0x5f, 0x70, 0x6f
        /* <DEDUP_REMOVED lines=24> */
        /*0262*/ 	.byte	0x3e, 0x3e, 0x3e, 0x3e, 0x5d, 0x00
	.type		__unnamed_2,@object
	.size		__unnamed_2,(.L_2 - __unnamed_2)
__unnamed_2:
        /* <DEDUP_REMOVED lines=43> */
        /*0518*/ 	.byte	0x74, 0x65, 0x3a, 0x3a, 0x43, 0x3c, 0x30, 0x3e, 0x3e, 0x3e, 0x3e, 0x5d, 0x00
.L_2:


//--------------------- .nv.shared._ZN7cutlass13device_kernelINS_4gemm6kernel13GemmUniversalIN4cute5tupleIJiiiiEEENS1_10collective13CollectiveMmaINS1_35MainloopSm100TmaUmmaWarpSpecializedILi2ELi2ELi2ENS5_IJNS4_1CILi2EEENSA_ILi1EEESC_EEEEENS5_IJNSA_ILi256EEESF_NSA_ILi128EEEEEENS_6half_tENS5_IJlSC_lEEESI_SJ_NS4_8TiledMMAINS4_8MMA_AtomIJNS4_26SM100_MMA_F16BF16_2x1SM_SSISI_SI_fLi256ELi256ELNS4_4UMMA5MajorE0ELSO_0ELNSN_7ScaleInE0ELSP_0EEEEEENS4_6LayoutINS5_IJSC_SC_SC_EEENS5_IJNSA_ILi0EEESU_SU_EEEEENS5_IJNS4_10UnderscoreESX_SX_EEEEENS4_18SM100_TMA_2SM_LOADENS4_14ComposedLayoutINS4_7SwizzleILi3ELi4ELi3EEENS4_18smem_ptr_flag_bitsILi16EEENSS_INS5_IJNSA_ILi8EEENSA_ILi64EEEEEENS5_IJS17_SC_EEEEEEEvNS4_8identityES10_S1B_vS1C_EENS_8epilogue10collective18CollectiveEpilogueINS1E_23Sm100TmaWarpSpecializedILi4ELi2ELi64ELb1ELb0EEEJNS5_IJSG_SF_SG_EEENS5_IJNSS_ISG_SC_EENSS_IS17_SC_EEEEESI_SJ_SI_SJ_NS1E_6fusion15FusionCallbacksIS1I_NS1N_17LinearCombinationISI_fSI_fLNS_15FloatRoundStyleE2EEES1J_S1M_JEEENS4_5SM1004TMEM4LOAD26SM100_TMEM_LOAD_32dp32b64xENS4_13SM90_TMA_LOADES1B_NS4_39AutoVectorizingCopyWithAssumedAlignmentILi128EEENS4_14SM90_TMA_STOREES1B_S1Z_S1Z_EEEvvEEEEvNT_6ParamsE --------------------------
	.section	.nv.shared._ZN7cutlass13device_kernelINS_4gemm6kernel13GemmUniversalIN4cute5tupleIJiiiiEEENS1_10collective13CollectiveMmaINS1_35MainloopSm100TmaUmmaWarpSpecializedILi2ELi2ELi2ENS5_IJNS4_1CILi2EEENSA_ILi1EEESC_EEEEENS5_IJNSA_ILi256EEESF_NSA_ILi128EEEEEENS_6half_tENS5_IJlSC_lEEESI_SJ_NS4_8TiledMMAINS4_8MMA_AtomIJNS4_26SM100_MMA_F16BF16_2x1SM_SSISI_SI_fLi256ELi256ELNS4_4UMMA5MajorE0ELSO_0ELNSN_7ScaleInE0ELSP_0EEEEEENS4_6LayoutINS5_IJSC_SC_SC_EEENS5_IJNSA_ILi0EEESU_SU_EEEEENS5_IJNS4_10UnderscoreESX_SX_EEEEENS4_18SM100_TMA_2SM_LOADENS4_14ComposedLayoutINS4_7SwizzleILi3ELi4ELi3EEENS4_18smem_ptr_flag_bitsILi16EEENSS_INS5_IJNSA_ILi8EEENSA_ILi64EEEEEENS5_IJS17_SC_EEEEEEEvNS4_8identityES10_S1B_vS1C_EENS_8epilogue10collective18CollectiveEpilogueINS1E_23Sm100TmaWarpSpecializedILi4ELi2ELi64ELb1ELb0EEEJNS5_IJSG_SF_SG_EEENS5_IJNSS_ISG_SC_EENSS_IS17_SC_EEEEESI_SJ_SI_SJ_NS1E_6fusion15FusionCallbacksIS1I_NS1N_17LinearCombinationISI_fSI_fLNS_15FloatRoundStyleE2EEES1J_S1M_JEEENS4_5SM1004TMEM4LOAD26SM100_TMEM_LOAD_32dp32b64xENS4_13SM90_TMA_LOADES1B_NS4_39AutoVectorizingCopyWithAssumedAlignmentILi128EEENS4_14SM90_TMA_STOREES1B_S1Z_S1Z_EEEvvEEEEvNT_6ParamsE,"aw",@nobits
	.sectionflags	@""
	.align	16
	.zero		1024


//--------------------- .nv.shared.reserved.0     --------------------------
	.section	.nv.shared.reserved.0,"aw",@nobits
	.weak		__nv_reservedSMEM_offset_0_alias
	.size		__nv_reservedSMEM_offset_0_alias, 0, 64
	.other		__nv_reservedSMEM_offset_0_alias,@"STO_CUDA_RESERVED_SHARED STV_DEFAULT"
__nv_reservedSMEM_offset_0_alias:
	.zero		0
.nv.shared.reserved.0:
	.zero		64
	.weak		__nv_reservedSMEM_tcgen05_partition
	.type		__nv_reservedSMEM_tcgen05_partition,@object
	.size		__nv_reservedSMEM_tcgen05_partition,(.L_0 - __nv_reservedSMEM_tcgen05_partition)
__nv_reservedSMEM_tcgen05_partition:
	.zero		32
.L_0:


//--------------------- .nv.global                --------------------------
	.section	.nv.global,"aw",@nobits
.nv.global:
	.type		_ZN39_INTERNAL_f71d6073_4_k_cu_2e9f9b22_63794cute1_E,@object
	.size		_ZN39_INTERNAL_f71d6073_4_k_cu_2e9f9b22_63794cute1_E,(_ZN39_INTERNAL_f71d6073_4_k_cu_2e9f9b22_63794cuda3std3__45__cpo6cbeginE - _ZN39_INTERNAL_f71d6073_4_k_cu_2e9f9b22_63794cute1_E)
_ZN39_INTERNAL_f71d6073_4_k_cu_2e9f9b22_63794cute1_E:
	.zero		1
	.type		_ZN39_INTERNAL_f71d6073_4_k_cu_2e9f9b22_63794cuda3std3__45__cpo6cbeginE,@object
	.size		_ZN39_INTERNAL_f71d6073_4_k_cu_2e9f9b22_63794cuda3std3__45__cpo6cbeginE,(_ZN39_INTERNAL_f71d6073_4_k_cu_2e9f9b22_63794cuda3std3__48in_placeE - _ZN39_INTERNAL_f71d6073_4_k_cu_2e9f9b22_63794cuda3std3__45__cpo6cbeginE)
_ZN39_INTERNAL_f71d6073_4_k_cu_2e9f9b22_63794cuda3std3__45__cpo6cbeginE:
	.zero		1
	.type		_ZN39_INTERNAL_f71d6073_4_k_cu_2e9f9b22_63794cuda3std3__48in_placeE,@object
	.size		_ZN39_INTERNAL_f71d6073_4_k_cu_2e9f9b22_63794cuda3std3__48in_placeE,(_ZN39_INTERNAL_f71d6073_4_k_cu_2e9f9b22_63794cuda3std6ranges3__45__cpo9iter_moveE - _ZN39_INTERNAL_f71d6073_4_k_cu_2e9f9b22_63794cuda3std3__48in_placeE)
_ZN39_INTERNAL_f71d6073_4_k_cu_2e9f9b22_63794cuda3std3__48in_placeE:
	.zero		1
	.type		_ZN39_INTERNAL_f71d6073_4_k_cu_2e9f9b22_63794cuda3std6ranges3__45__cpo9iter_moveE,@object
	.size		_ZN39_INTERNAL_f71d6073_4_k_cu_2e9f9b22_63794cuda3std6ranges3__45__cpo9iter_moveE,(_ZN39_INTERNAL_f71d6073_4_k_cu_2e9f9b22_63794cuda3std3__45__cpo5beginE - _ZN39_INTERNAL_f71d6073_4_k_cu_2e9f9b22_63794cuda3std6ranges3__45__cpo9iter_moveE)
_ZN39_INTERNAL_f71d6073_4_k_cu_2e9f9b22_63794cuda3std6ranges3__45__cpo9iter_moveE:
	.zero		1
	.type		_ZN39_INTERNAL_f71d6073_4_k_cu_2e9f9b22_63794cuda3std3__45__cpo5beginE,@object
	.size		_ZN39_INTERNAL_f71d6073_4_k_cu_2e9f9b22_63794cuda3std3__45__cpo5beginE,(_ZN39_INTERNAL_f71d6073_4_k_cu_2e9f9b22_63794cuda3std3__441_GLOBAL__N__f71d6073_4_k_cu_2e9f9b22_63796ignoreE - _ZN39_INTERNAL_f71d6073_4_k_cu_2e9f9b22_63794cuda3std3__45__cpo5beginE)
_ZN39_INTERNAL_f71d6073_4_k_cu_2e9f9b22_63794cuda3std3__45__cpo5beginE:
	.zero		1
	.type		_ZN39_INTERNAL_f71d6073_4_k_cu_2e9f9b22_63794cuda3std3__441_GLOBAL__N__f71d6073_4_k_cu_2e9f9b22_63796ignoreE,@object
	.size		_ZN39_INTERNAL_f71d6073_4_k_cu_2e9f9b22_63794cuda3std3__441_GLOBAL__N__f71d6073_4_k_cu_2e9f9b22_63796ignoreE,(_ZN39_INTERNAL_f71d6073_4_k_cu_2e9f9b22_63794cute7productE - _ZN39_INTERNAL_f71d6073_4_k_cu_2e9f9b22_63794cuda3std3__441_GLOBAL__N__f71d6073_4_k_cu_2e9f9b22_63796ignoreE)
_ZN39_INTERNAL_f71d6073_4_k_cu_2e9f9b22_63794cuda3std3__441_GLOBAL__N__f71d6073_4_k_cu_2e9f9b22_63796ignoreE:
	.zero		1
	.type		_ZN39_INTERNAL_f71d6073_4_k_cu_2e9f9b22_63794cute7productE,@object
	.size		_ZN39_INTERNAL_f71d6073_4_k_cu_2e9f9b22_63794cute7productE,(_ZN39_INTERNAL_f71d6073_4_k_cu_2e9f9b22_63794cuda3std3__45__cpo3endE - _ZN39_INTERNAL_f71d6073_4_k_cu_2e9f9b22_63794cute7productE)
_ZN39_INTERNAL_f71d6073_4_k_cu_2e9f9b22_63794cute7productE:
	.zero		1
	.type		_ZN39_INTERNAL_f71d6073_4_k_cu_2e9f9b22_63794cuda3std3__45__cpo3endE,@object
	.size		_ZN39_INTERNAL_f71d6073_4_k_cu_2e9f9b22_63794cuda3std3__45__cpo3endE,(_ZN39_INTERNAL_f71d6073_4_k_cu_2e9f9b22_63794cuda3std3__419piecewise_constructE - _ZN39_INTERNAL_f71d6073_4_k_cu_2e9f9b22_63794cuda3std3__45__cpo3endE)
_ZN39_INTERNAL_f71d6073_4_k_cu_2e9f9b22_63794cuda3std3__45__cpo3endE:
	.zero		1
	.type		_ZN39_INTERNAL_f71d6073_4_k_cu_2e9f9b22_63794cuda3std3__419piecewise_constructE,@object
	.size		_ZN39_INTERNAL_f71d6073_4_k_cu_2e9f9b22_63794cuda3std3__419piecewise_constructE,(_ZN39_INTERNAL_f71d6073_4_k_cu_2e9f9b22_63794cuda3std3__45__cpo4cendE - _ZN39_INTERNAL_f71d6073_4_k_cu_2e9f9b22_63794cuda3std3__419piecewise_constructE)
_ZN39_INTERNAL_f71d6073_4_k_cu_2e9f9b22_63794cuda3std3__419piecewise_constructE:
	.zero		1
	.type		_ZN39_INTERNAL_f71d6073_4_k_cu_2e9f9b22_63794cuda3std3__45__cpo4cendE,@object
	.size		_ZN39_INTERNAL_f71d6073_4_k_cu_2e9f9b22_63794cuda3std3__45__cpo4cendE,(_ZN39_INTERNAL_f71d6073_4_k_cu_2e9f9b22_63794cuda3std6ranges3__45__cpo4swapE - _ZN39_INTERNAL_f71d6073_4_k_cu_2e9f9b22_63794cuda3std3__45__cpo4cendE)
_ZN39_INTERNAL_f71d6073_4_k_cu_2e9f9b22_63794cuda3std3__45__cpo4cendE:
	.zero		1
	.type		_ZN39_INTERNAL_f71d6073_4_k_cu_2e9f9b22_63794cuda3std6ranges3__45__cpo4swapE,@object
	.size		_ZN39_INTERNAL_f71d6073_4_k_cu_2e9f9b22_63794cuda3std6ranges3__45__cpo4swapE,(.L_10 - _ZN39_INTERNAL_f71d6073_4_k_cu_2e9f9b22_63794cuda3std6ranges3__45__cpo4swapE)
_ZN39_INTERNAL_f71d6073_4_k_cu_2e9f9b22_63794cuda3std6ranges3__45__cpo4swapE:
	.zero		1
.L_10:


//--------------------- .nv.constant0._ZN7cutlass13device_kernelINS_4gemm6kernel13GemmUniversalIN4cute5tupleIJiiiiEEENS1_10collective13CollectiveMmaINS1_35MainloopSm100TmaUmmaWarpSpecializedILi2ELi2ELi2ENS5_IJNS4_1CILi2EEENSA_ILi1EEESC_EEEEENS5_IJNSA_ILi256EEESF_NSA_ILi128EEEEEENS_6half_tENS5_IJlSC_lEEESI_SJ_NS4_8TiledMMAINS4_8MMA_AtomIJNS4_26SM100_MMA_F16BF16_2x1SM_SSISI_SI_fLi256ELi256ELNS4_4UMMA5MajorE0ELSO_0ELNSN_7ScaleInE0ELSP_0EEEEEENS4_6LayoutINS5_IJSC_SC_SC_EEENS5_IJNSA_ILi0EEESU_SU_EEEEENS5_IJNS4_10UnderscoreESX_SX_EEEEENS4_18SM100_TMA_2SM_LOADENS4_14ComposedLayoutINS4_7SwizzleILi3ELi4ELi3EEENS4_18smem_ptr_flag_bitsILi16EEENSS_INS5_IJNSA_ILi8EEENSA_ILi64EEEEEENS5_IJS17_SC_EEEEEEEvNS4_8identityES10_S1B_vS1C_EENS_8epilogue10collective18CollectiveEpilogueINS1E_23Sm100TmaWarpSpecializedILi4ELi2ELi64ELb1ELb0EEEJNS5_IJSG_SF_SG_EEENS5_IJNSS_ISG_SC_EENSS_IS17_SC_EEEEESI_SJ_SI_SJ_NS1E_6fusion15FusionCallbacksIS1I_NS1N_17LinearCombinationISI_fSI_fLNS_15FloatRoundStyleE2EEES1J_S1M_JEEENS4_5SM1004TMEM4LOAD26SM100_TMEM_LOAD_32dp32b64xENS4_13SM90_TMA_LOADES1B_NS4_39AutoVectorizingCopyWithAssumedAlignmentILi128EEENS4_14SM90_TMA_STOREES1B_S1Z_S1Z_EEEvvEEEEvNT_6ParamsE --------------------------
	.section	.nv.constant0._ZN7cutlass13device_kernelINS_4gemm6kernel13GemmUniversalIN4cute5tupleIJiiiiEEENS1_10collective13CollectiveMmaINS1_35MainloopSm100TmaUmmaWarpSpecializedILi2ELi2ELi2ENS5_IJNS4_1CILi2EEENSA_ILi1EEESC_EEEEENS5_IJNSA_ILi256EEESF_NSA_ILi128EEEEEENS_6half_tENS5_IJlSC_lEEESI_SJ_NS4_8TiledMMAINS4_8MMA_AtomIJNS4_26SM100_MMA_F16BF16_2x1SM_SSISI_SI_fLi256ELi256ELNS4_4UMMA5MajorE0ELSO_0ELNSN_7ScaleInE0ELSP_0EEEEEENS4_6LayoutINS5_IJSC_SC_SC_EEENS5_IJNSA_ILi0EEESU_SU_EEEEENS5_IJNS4_10UnderscoreESX_SX_EEEEENS4_18SM100_TMA_2SM_LOADENS4_14ComposedLayoutINS4_7SwizzleILi3ELi4ELi3EEENS4_18smem_ptr_flag_bitsILi16EEENSS_INS5_IJNSA_ILi8EEENSA_ILi64EEEEEENS5_IJS17_SC_EEEEEEEvNS4_8identityES10_S1B_vS1C_EENS_8epilogue10collective18CollectiveEpilogueINS1E_23Sm100TmaWarpSpecializedILi4ELi2ELi64ELb1ELb0EEEJNS5_IJSG_SF_SG_EEENS5_IJNSS_ISG_SC_EENSS_IS17_SC_EEEEESI_SJ_SI_SJ_NS1E_6fusion15FusionCallbacksIS1I_NS1N_17LinearCombinationISI_fSI_fLNS_15FloatRoundStyleE2EEES1J_S1M_JEEENS4_5SM1004TMEM4LOAD26SM100_TMEM_LOAD_32dp32b64xENS4_13SM90_TMA_LOADES1B_NS4_39AutoVectorizingCopyWithAssumedAlignmentILi128EEENS4_14SM90_TMA_STOREES1B_S1Z_S1Z_EEEvvEEEEvNT_6ParamsE,"a",@progbits
	.sectionflags	@""
	.align	4
.nv.constant0._ZN7cutlass13device_kernelINS_4gemm6kernel13GemmUniversalIN4cute5tupleIJiiiiEEENS1_10collective13CollectiveMmaINS1_35MainloopSm100TmaUmmaWarpSpecializedILi2ELi2ELi2ENS5_IJNS4_1CILi2EEENSA_ILi1EEESC_EEEEENS5_IJNSA_ILi256EEESF_NSA_ILi128EEEEEENS_6half_tENS5_IJlSC_lEEESI_SJ_NS4_8TiledMMAINS4_8MMA_AtomIJNS4_26SM100_MMA_F16BF16_2x1SM_SSISI_SI_fLi256ELi256ELNS4_4UMMA5MajorE0ELSO_0ELNSN_7ScaleInE0ELSP_0EEEEEENS4_6LayoutINS5_IJSC_SC_SC_EEENS5_IJNSA_ILi0EEESU_SU_EEEEENS5_IJNS4_10UnderscoreESX_SX_EEEEENS4_18SM100_TMA_2SM_LOADENS4_14ComposedLayoutINS4_7SwizzleILi3ELi4ELi3EEENS4_18smem_ptr_flag_bitsILi16EEENSS_INS5_IJNSA_ILi8EEENSA_ILi64EEEEEENS5_IJS17_SC_EEEEEEEvNS4_8identityES10_S1B_vS1C_EENS_8epilogue10collective18CollectiveEpilogueINS1E_23Sm100TmaWarpSpecializedILi4ELi2ELi64ELb1ELb0EEEJNS5_IJSG_SF_SG_EEENS5_IJNSS_ISG_SC_EENSS_IS17_SC_EEEEESI_SJ_SI_SJ_NS1E_6fusion15FusionCallbacksIS1I_NS1N_17LinearCombinationISI_fSI_fLNS_15FloatRoundStyleE2EEES1J_S1M_JEEENS4_5SM1004TMEM4LOAD26SM100_TMEM_LOAD_32dp32b64xENS4_13SM90_TMA_LOADES1B_NS4_39AutoVectorizingCopyWithAssumedAlignmentILi128EEENS4_14SM90_TMA_STOREES1B_S1Z_S1Z_EEEvvEEEEvNT_6ParamsE:
	.zero		2944


//--------------------- SYMBOLS --------------------------

	.type		.nv.reservedSmem.offset0,@object
	.size		.nv.reservedSmem.offset0,0x4
	.type		.nv.reservedSmem.cap,@object
	.size		.nv.reservedSmem.cap,0x4
	.type		__assertfail,@function
